	.target	sm_90a

	.elftype	@"ET_EXEC"


//--------------------- .note.nv.tkinfo           --------------------------
	.section	.note.nv.tkinfo,"",@"SHT_NOTE"
	.sectionflags	@"SHF_NOTE_NV_TKINFO"
	.tkinfo
        /*0018*/ 	.word	0x00000002
        /*0030*/ 	.string	""
        /*0030*/ 	.string	"ptxas"
        /*0030*/ 	.string	"Cuda compilation tools, release 13.0, V13.0.88"
        /*0030*/ 	.string	"Build cuda_13.0.r13.0/compiler.36424714_0"
        /*0030*/ 	.string	"-arch sm_90a -m 64 "



//--------------------- .note.nv.cuinfo           --------------------------
	.section	.note.nv.cuinfo,"",@"SHT_NOTE"
	.sectionflags	@"SHF_NOTE_NV_CUINFO"
        /*0018*/ 	.short	0x0002
        /*001a*/ 	.short	0x005a
        /*001c*/ 	.short	0x0082
	.zero		2


//--------------------- .nv.info                  --------------------------
	.section	.nv.info,"",@"SHT_CUDA_INFO"
	.align	4


	//----- nvinfo : EIATTR_REGCOUNT
	.align		4
        /*0000*/ 	.byte	0x04, 0x2f
        /*0002*/ 	.short	(.L_15 - .L_14)
	.align		4
.L_14:
        /*0004*/ 	.word	index@(_ZN7cutlass13device_kernelINS_4gemm6kernel13GemmUniversalIN4cute5tupleIJiiiiEEENS1_10collective13CollectiveMmaINS1_34MainloopSm90TmaGmmaWarpSpecializedILi7ENS5_IJNS4_1CILi2EEENSA_ILi4EEENSA_ILi1EEEEEENS1_35KernelTmaWarpSpecializedCooperativeEEENS5_IJNSA_ILi128EEESH_NSA_ILi64EEEEEENS_6half_tENS5_IJSD_llEEESK_SL_NS4_8TiledMMAINS4_8MMA_AtomIJNS4_4SM904GMMA26MMA_64x128x16_F32F16F16_SSILNSP_5MajorE1ELSR_1ELNSP_7ScaleInE1ELSS_1EEEEEENS4_6LayoutINS5_IJSB_SD_SD_EEENS5_IJSD_NSA_ILi0EEESX_EEEEENS5_IJNS4_10UnderscoreES10_S10_EEEEENS4_23SM90_TMA_LOAD_MULTICASTENS4_14ComposedLayoutINS4_7SwizzleILi3ELi4ELi3EEENS4_18smem_ptr_flag_bitsILi16EEENSV_INS5_IJSI_NSA_ILi8EEEEEENS5_IJSD_SI_EEEEEEEvNS4_8identityES13_S1D_vS1E_EENS_8epilogue10collective6detail29Sm90TmaWarpSpecializedAdapterINS1H_15DefaultEpilogueISK_NS5_IJlSD_lEEES1L_NS1G_6thread17LinearCombinationISK_Li1EffLNS1M_9ScaleType4KindE0ELNS_15FloatRoundStyleE2ESK_EENS1_15EpilogueDefaultEEEEEvvEEEEvNT_6ParamsE)
        /*0008*/ 	.word	0x000000a8


	//----- nvinfo : EIATTR_FRAME_SIZE
	.align		4
.L_15:
        /*000c*/ 	.byte	0x04, 0x11
        /*000e*/ 	.short	(.L_17 - .L_16)
	.align		4
.L_16:
        /*0010*/ 	.word	index@(_ZN7cutlass13device_kernelINS_4gemm6kernel13GemmUniversalIN4cute5tupleIJiiiiEEENS1_10collective13CollectiveMmaINS1_34MainloopSm90TmaGmmaWarpSpecializedILi7ENS5_IJNS4_1CILi2EEENSA_ILi4EEENSA_ILi1EEEEEENS1_35KernelTmaWarpSpecializedCooperativeEEENS5_IJNSA_ILi128EEESH_NSA_ILi64EEEEEENS_6half_tENS5_IJSD_llEEESK_SL_NS4_8TiledMMAINS4_8MMA_AtomIJNS4_4SM904GMMA26MMA_64x128x16_F32F16F16_SSILNSP_5MajorE1ELSR_1ELNSP_7ScaleInE1ELSS_1EEEEEENS4_6LayoutINS5_IJSB_SD_SD_EEENS5_IJSD_NSA_ILi0EEESX_EEEEENS5_IJNS4_10UnderscoreES10_S10_EEEEENS4_23SM90_TMA_LOAD_MULTICASTENS4_14ComposedLayoutINS4_7SwizzleILi3ELi4ELi3EEENS4_18smem_ptr_flag_bitsILi16EEENSV_INS5_IJSI_NSA_ILi8EEEEEENS5_IJSD_SI_EEEEEEEvNS4_8identityES13_S1D_vS1E_EENS_8epilogue10collective6detail29Sm90TmaWarpSpecializedAdapterINS1H_15DefaultEpilogueISK_NS5_IJlSD_lEEES1L_NS1G_6thread17LinearCombinationISK_Li1EffLNS1M_9ScaleType4KindE0ELNS_15FloatRoundStyleE2ESK_EENS1_15EpilogueDefaultEEEEEvvEEEEvNT_6ParamsE)
        /*0014*/ 	.word	0x00000000


	//----- nvinfo : EIATTR_MIN_STACK_SIZE
	.align		4
.L_17:
        /*0018*/ 	.byte	0x04, 0x12
        /*001a*/ 	.short	(.L_19 - .L_18)
	.align		4
.L_18:
        /*001c*/ 	.word	index@(_ZN7cutlass13device_kernelINS_4gemm6kernel13GemmUniversalIN4cute5tupleIJiiiiEEENS1_10collective13CollectiveMmaINS1_34MainloopSm90TmaGmmaWarpSpecializedILi7ENS5_IJNS4_1CILi2EEENSA_ILi4EEENSA_ILi1EEEEEENS1_35KernelTmaWarpSpecializedCooperativeEEENS5_IJNSA_ILi128EEESH_NSA_ILi64EEEEEENS_6half_tENS5_IJSD_llEEESK_SL_NS4_8TiledMMAINS4_8MMA_AtomIJNS4_4SM904GMMA26MMA_64x128x16_F32F16F16_SSILNSP_5MajorE1ELSR_1ELNSP_7ScaleInE1ELSS_1EEEEEENS4_6LayoutINS5_IJSB_SD_SD_EEENS5_IJSD_NSA_ILi0EEESX_EEEEENS5_IJNS4_10UnderscoreES10_S10_EEEEENS4_23SM90_TMA_LOAD_MULTICASTENS4_14ComposedLayoutINS4_7SwizzleILi3ELi4ELi3EEENS4_18smem_ptr_flag_bitsILi16EEENSV_INS5_IJSI_NSA_ILi8EEEEEENS5_IJSD_SI_EEEEEEEvNS4_8identityES13_S1D_vS1E_EENS_8epilogue10collective6detail29Sm90TmaWarpSpecializedAdapterINS1H_15DefaultEpilogueISK_NS5_IJlSD_lEEES1L_NS1G_6thread17LinearCombinationISK_Li1EffLNS1M_9ScaleType4KindE0ELNS_15FloatRoundStyleE2ESK_EENS1_15EpilogueDefaultEEEEEvvEEEEvNT_6ParamsE)
        /*0020*/ 	.word	0x00000000
.L_19:


//--------------------- .nv.compat                --------------------------
	.section	.nv.compat,"",@"SHT_CUDA_COMPAT_INFO"
	.align	4
        /*0000*/ 	.byte	0x02, 0x09, 0x01, 0x00, 0x02, 0x02, 0x04, 0x00, 0x02, 0x05, 0x05, 0x00, 0x03, 0x07, 0x01, 0x01
        /*0010*/ 	.byte	0x02, 0x03, 0x01, 0x00, 0x02, 0x06, 0x01, 0x00, 0x04, 0x0b, 0x08, 0x00, 0x00, 0x00, 0x00, 0x00
        /*0020*/ 	.byte	0x00, 0x00, 0x00, 0x00


//--------------------- .nv.info._ZN7cutlass13device_kernelINS_4gemm6kernel13GemmUniversalIN4cute5tupleIJiiiiEEENS1_10collective13CollectiveMmaINS1_34MainloopSm90TmaGmmaWarpSpecializedILi7ENS5_IJNS4_1CILi2EEENSA_ILi4EEENSA_ILi1EEEEEENS1_35KernelTmaWarpSpecializedCooperativeEEENS5_IJNSA_ILi128EEESH_NSA_ILi64EEEEEENS_6half_tENS5_IJSD_llEEESK_SL_NS4_8TiledMMAINS4_8MMA_AtomIJNS4_4SM904GMMA26MMA_64x128x16_F32F16F16_SSILNSP_5MajorE1ELSR_1ELNSP_7ScaleInE1ELSS_1EEEEEENS4_6LayoutINS5_IJSB_SD_SD_EEENS5_IJSD_NSA_ILi0EEESX_EEEEENS5_IJNS4_10UnderscoreES10_S10_EEEEENS4_23SM90_TMA_LOAD_MULTICASTENS4_14ComposedLayoutINS4_7SwizzleILi3ELi4ELi3EEENS4_18smem_ptr_flag_bitsILi16EEENSV_INS5_IJSI_NSA_ILi8EEEEEENS5_IJSD_SI_EEEEEEEvNS4_8identityES13_S1D_vS1E_EENS_8epilogue10collective6detail29Sm90TmaWarpSpecializedAdapterINS1H_15DefaultEpilogueISK_NS5_IJlSD_lEEES1L_NS1G_6thread17LinearCombinationISK_Li1EffLNS1M_9ScaleType4KindE0ELNS_15FloatRoundStyleE2ESK_EENS1_15EpilogueDefaultEEEEEvvEEEEvNT_6ParamsE --------------------------
	.section	.nv.info._ZN7cutlass13device_kernelINS_4gemm6kernel13GemmUniversalIN4cute5tupleIJiiiiEEENS1_10collective13CollectiveMmaINS1_34MainloopSm90TmaGmmaWarpSpecializedILi7ENS5_IJNS4_1CILi2EEENSA_ILi4EEENSA_ILi1EEEEEENS1_35KernelTmaWarpSpecializedCooperativeEEENS5_IJNSA_ILi128EEESH_NSA_ILi64EEEEEENS_6half_tENS5_IJSD_llEEESK_SL_NS4_8TiledMMAINS4_8MMA_AtomIJNS4_4SM904GMMA26MMA_64x128x16_F32F16F16_SSILNSP_5MajorE1ELSR_1ELNSP_7ScaleInE1ELSS_1EEEEEENS4_6LayoutINS5_IJSB_SD_SD_EEENS5_IJSD_NSA_ILi0EEESX_EEEEENS5_IJNS4_10UnderscoreES10_S10_EEEEENS4_23SM90_TMA_LOAD_MULTICASTENS4_14ComposedLayoutINS4_7SwizzleILi3ELi4ELi3EEENS4_18smem_ptr_flag_bitsILi16EEENSV_INS5_IJSI_NSA_ILi8EEEEEENS5_IJSD_SI_EEEEEEEvNS4_8identityES13_S1D_vS1E_EENS_8epilogue10collective6detail29Sm90TmaWarpSpecializedAdapterINS1H_15DefaultEpilogueISK_NS5_IJlSD_lEEES1L_NS1G_6thread17LinearCombinationISK_Li1EffLNS1M_9ScaleType4KindE0ELNS_15FloatRoundStyleE2ESK_EENS1_15EpilogueDefaultEEEEEvvEEEEvNT_6ParamsE,"",@"SHT_CUDA_INFO"
	.sectionflags	@""
	.align	4


	//----- nvinfo : EIATTR_CUDA_API_VERSION
	.align		4
        /*0000*/ 	.byte	0x04, 0x37
        /*0002*/ 	.short	(.L_21 - .L_20)
.L_20:
        /*0004*/ 	.word	0x00000082


	//----- nvinfo : EIATTR_KPARAM_INFO
	.align		4
.L_21:
        /*0008*/ 	.byte	0x04, 0x17
        /*000a*/ 	.short	(.L_23 - .L_22)
.L_22:
        /*000c*/ 	.word	0x00000000
        /*0010*/ 	.short	0x0000
        /*0012*/ 	.short	0x0070
        /*0014*/ 	.byte	0x00, 0xf0, 0x01, 0x10


	//----- nvinfo : EIATTR_SPARSE_MMA_MASK
	.align		4
.L_23:
        /*0018*/ 	.byte	0x03, 0x50
        /*001a*/ 	.short	0x0000


	//----- nvinfo : EIATTR_MAXREG_COUNT
	.align		4
        /*001c*/ 	.byte	0x03, 0x1b
        /*001e*/ 	.short	0x00a8


	//----- nvinfo : EIATTR_NUM_BARRIERS
	.align		4
        /*0020*/ 	.byte	0x02, 0x4c
        /*0022*/ 	.byte	0x01
	.zero		1


	//----- nvinfo : EIATTR_EXTERNS
	.align		4
        /*0024*/ 	.byte	0x04, 0x0f
        /*0026*/ 	.short	(.L_25 - .L_24)


	//   ....[0]....
	.align		4
.L_24:
        /*0028*/ 	.word	index@(__assertfail)


	//----- nvinfo : EIATTR_MERCURY_ISA_VERSION
	.align		4
.L_25:
        /*002c*/ 	.byte	0x03, 0x5f
        /*002e*/ 	.short	0x0101


	//----- nvinfo : EIATTR_INT_WARP_WIDE_INSTR_OFFSETS
	.align		4
        /*0030*/ 	.byte	0x04, 0x31
        /*0032*/ 	.short	(.L_27 - .L_26)


	//   ....[0]....
.L_26:
        /*0034*/ 	.word	0x000004e0


	//   ....[1]....
        /*0038*/ 	.word	0x00000510


	//   ....[2]....
        /*003c*/ 	.word	0x000006b0


	//----- nvinfo : EIATTR_COOP_GROUP_MASK_REGIDS
	.align		4
.L_27:
        /*0040*/ 	.byte	0x04, 0x29
        /*0042*/ 	.short	(.L_29 - .L_28)


	//   ....[0]....
.L_28:
        /*0044*/ 	.word	0xffffffff


	//   ....[1]....
        /*0048*/ 	.word	0xffffffff


	//   ....[2]....
        /*004c*/ 	.word	0xffffffff


	//   ....[3]....
        /*0050*/ 	.word	0xffffffff


	//   ....[4]....
        /*0054*/ 	.word	0xffffffff


	//   ....[5]....
        /*0058*/ 	.word	0xffffffff


	//----- nvinfo : EIATTR_COOP_GROUP_INSTR_OFFSETS
	.align		4
.L_29:
        /*005c*/ 	.byte	0x04, 0x28
        /*005e*/ 	.short	(.L_31 - .L_30)


	//   ....[0]....
.L_30:
        /*0060*/ 	.word	0x00000060


	//   ....[1]....
        /*0064*/ 	.word	0x00000070


	//   ....[2]....
        /*0068*/ 	.word	0x00000130


	//   ....[3]....
        /*006c*/ 	.word	0x00000330


	//   ....[4]....
        /*0070*/ 	.word	0x00000860


	//   ....[5]....
        /*0074*/ 	.word	0x000014e0


	//----- nvinfo : EIATTR_REG_RECONFIG
	.align		4
.L_31:
        /*0078*/ 	.byte	0x01, 0x54
	.zero		2


	//----- nvinfo : EIATTR_SYSCALL_OFFSETS
	.align		4
        /*007c*/ 	.byte	0x04, 0x46
        /*007e*/ 	.short	(.L_33 - .L_32)


	//   ....[0]....
.L_32:
        /*0080*/ 	.word	0x000016c0


	//----- nvinfo : EIATTR_MBARRIER_INSTR_OFFSETS
	.align		4
.L_33:
        /*0084*/ 	.byte	0x04, 0x39
        /*0086*/ 	.short	(.L_35 - .L_34)


	//   ....[0]....
.L_34:
        /*0088*/ 	.word	0x00000230
        /*008c*/ 	.word	0x000000ff
        /*0090*/ 	.word	0x00000000
        /*0094*/ 	.short	0x0100
        /*0096*/ 	.byte	0x08
	.zero		1


	//   ....[1]....
        /*0098*/ 	.word	0x00000240
        /*009c*/ 	.word	0x000000ff
        /*00a0*/ 	.word	0x00000038
        /*00a4*/ 	.short	0x0100
        /*00a6*/ 	.byte	0x08
	.zero		1


	//   ....[2]....
        /*00a8*/ 	.word	0x00000250
        /*00ac*/ 	.word	0x000000ff
        /*00b0*/ 	.word	0x00000008
        /*00b4*/ 	.short	0x0100
        /*00b6*/ 	.byte	0x08
	.zero		1


	//   ....[3]....
        /*00b8*/ 	.word	0x00000260
        /*00bc*/ 	.word	0x000000ff
        /*00c0*/ 	.word	0x00000040
        /*00c4*/ 	.short	0x0100
        /*00c6*/ 	.byte	0x08
	.zero		1


	//   ....[4]....
        /*00c8*/ 	.word	0x00000270
        /*00cc*/ 	.word	0x000000ff
        /*00d0*/ 	.word	0x00000010
        /*00d4*/ 	.short	0x0100
        /*00d6*/ 	.byte	0x08
	.zero		1


	//   ....[5]....
        /*00d8*/ 	.word	0x00000280
        /*00dc*/ 	.word	0x000000ff
        /*00e0*/ 	.word	0x00000048
        /*00e4*/ 	.short	0x0100
        /*00e6*/ 	.byte	0x08
	.zero		1


	//   ....[6]....
        /*00e8*/ 	.word	0x00000290
        /*00ec*/ 	.word	0x000000ff
        /*00f0*/ 	.word	0x00000018
        /*00f4*/ 	.short	0x0100
        /*00f6*/ 	.byte	0x08
	.zero		1


	//   ....[7]....
        /*00f8*/ 	.word	0x000002a0
        /*00fc*/ 	.word	0x000000ff
        /*0100*/ 	.word	0x00000050
        /*0104*/ 	.short	0x0100
        /*0106*/ 	.byte	0x08
	.zero		1


	//   ....[8]....
        /*0108*/ 	.word	0x000002b0
        /*010c*/ 	.word	0x000000ff
        /*0110*/ 	.word	0x00000020
        /*0114*/ 	.short	0x0100
        /*0116*/ 	.byte	0x08
	.zero		1


	//   ....[9]....
        /*0118*/ 	.word	0x000002c0
        /*011c*/ 	.word	0x000000ff
        /*0120*/ 	.word	0x00000058
        /*0124*/ 	.short	0x0100
        /*0126*/ 	.byte	0x08
	.zero		1


	//   ....[10]....
        /*0128*/ 	.word	0x000002d0
        /*012c*/ 	.word	0x000000ff
        /*0130*/ 	.word	0x00000028
        /*0134*/ 	.short	0x0100
        /*0136*/ 	.byte	0x08
	.zero		1


	//   ....[11]....
        /*0138*/ 	.word	0x000002e0
        /*013c*/ 	.word	0x000000ff
        /*0140*/ 	.word	0x00000060
        /*0144*/ 	.short	0x0100
        /*0146*/ 	.byte	0x08
	.zero		1


	//   ....[12]....
        /*0148*/ 	.word	0x000002f0
        /*014c*/ 	.word	0x000000ff
        /*0150*/ 	.word	0x00000030
        /*0154*/ 	.short	0x0100
        /*0156*/ 	.byte	0x08
	.zero		1


	//   ....[13]....
        /*0158*/ 	.word	0x00000300
        /*015c*/ 	.word	0x000000ff
        /*0160*/ 	.word	0x00000068
        /*0164*/ 	.short	0x0100
        /*0166*/ 	.byte	0x08
	.zero		1


	//   ....[14]....
        /*0168*/ 	.word	0x00000740
        /*016c*/ 	.word	0x000000ff
        /*0170*/ 	.word	0x00000080
        /*0174*/ 	.short	0x0100
        /*0176*/ 	.byte	0x06
	.zero		1


	//   ....[15]....
        /*0178*/ 	.word	0x000007e0
        /*017c*/ 	.word	0x000000ff
        /*0180*/ 	.word	0x00000088
        /*0184*/ 	.short	0x0100
        /*0186*/ 	.byte	0x06
	.zero		1


	//   ....[16]....
        /*0188*/ 	.word	0x00001780
        /*018c*/ 	.word	0x00000003
        /*0190*/ 	.word	0x00000000
        /*0194*/ 	.short	0x010a
        /*0196*/ 	.byte	0x3f
	.zero		1


	//   ....[17]....
        /*0198*/ 	.word	0x000017e0
        /*019c*/ 	.word	0x00000003
        /*01a0*/ 	.word	0x00000000
        /*01a4*/ 	.short	0x010a
        /*01a6*/ 	.byte	0x3f
	.zero		1


	//   ....[18]....
        /*01a8*/ 	.word	0x00001b60
        /*01ac*/ 	.word	0x00000005
        /*01b0*/ 	.word	0x00000000
        /*01b4*/ 	.short	0x010a
        /*01b6*/ 	.byte	0x3f
	.zero		1


	//   ....[19]....
        /*01b8*/ 	.word	0x00001ba0
        /*01bc*/ 	.word	0x00000005
        /*01c0*/ 	.word	0x00000000
        /*01c4*/ 	.short	0x010a
        /*01c6*/ 	.byte	0x3f
	.zero		1


	//   ....[20]....
        /*01c8*/ 	.word	0x00001e00
        /*01cc*/ 	.word	0x00000004
        /*01d0*/ 	.word	0x00000000
        /*01d4*/ 	.short	0x0101
        /*01d6*/ 	.byte	0x3f
	.zero		1


	//   ....[21]....
        /*01d8*/ 	.word	0x00002020
        /*01dc*/ 	.word	0x00000000
        /*01e0*/ 	.word	0x00000000
        /*01e4*/ 	.short	0x0101
        /*01e6*/ 	.byte	0x3f
	.zero		1


	//   ....[22]....
        /*01e8*/ 	.word	0x00007290
        /*01ec*/ 	.word	0x00000015
        /*01f0*/ 	.word	0x00000038
        /*01f4*/ 	.short	0x010a
        /*01f6*/ 	.byte	0x3f
	.zero		1


	//   ....[23]....
        /*01f8*/ 	.word	0x00007770
        /*01fc*/ 	.word	0x00000006
        /*0200*/ 	.word	0x00000088
        /*0204*/ 	.short	0x0101
        /*0206*/ 	.byte	0x3f
	.zero		1


	//   ....[24]....
        /*0208*/ 	.word	0x00007e70
        /*020c*/ 	.word	0x00000007
        /*0210*/ 	.word	0x00000000
        /*0214*/ 	.short	0x010a
        /*0216*/ 	.byte	0x3f
	.zero		1


	//   ....[25]....
        /*0218*/ 	.word	0x00007ef0
        /*021c*/ 	.word	0x00000008
        /*0220*/ 	.word	0x00000000
        /*0224*/ 	.short	0x010a
        /*0226*/ 	.byte	0x3f
	.zero		1


	//   ....[26]....
        /*0228*/ 	.word	0x00007f80
        /*022c*/ 	.word	0x00000009
        /*0230*/ 	.word	0x00000000
        /*0234*/ 	.short	0x010a
        /*0236*/ 	.byte	0x3f
	.zero		1


	//   ....[27]....
        /*0238*/ 	.word	0x00008010
        /*023c*/ 	.word	0x00000008
        /*0240*/ 	.word	0x00000000
        /*0244*/ 	.short	0x010a
        /*0246*/ 	.byte	0x3f
	.zero		1


	//   ....[28]....
        /*0248*/ 	.word	0x000080a0
        /*024c*/ 	.word	0x00000009
        /*0250*/ 	.word	0x00000000
        /*0254*/ 	.short	0x010a
        /*0256*/ 	.byte	0x3f
	.zero		1


	//   ....[29]....
        /*0258*/ 	.word	0x00008130
        /*025c*/ 	.word	0x00000006
        /*0260*/ 	.word	0x00000000
        /*0264*/ 	.short	0x010a
        /*0266*/ 	.byte	0x3f
	.zero		1


	//   ....[30]....
        /*0268*/ 	.word	0x000081c0
        /*026c*/ 	.word	0x00000003
        /*0270*/ 	.word	0x00000000
        /*0274*/ 	.short	0x010a
        /*0276*/ 	.byte	0x3f
	.zero		1


	//   ....[31]....
        /*0278*/ 	.word	0x00008220
        /*027c*/ 	.word	0x00000003
        /*0280*/ 	.word	0x00000000
        /*0284*/ 	.short	0x010a
        /*0286*/ 	.byte	0x3f
	.zero		1


	//   ....[32]....
        /*0288*/ 	.word	0x00008270
        /*028c*/ 	.word	0x00000005
        /*0290*/ 	.word	0x00000000
        /*0294*/ 	.short	0x010a
        /*0296*/ 	.byte	0x3f
	.zero		1


	//   ....[33]....
        /*0298*/ 	.word	0x00008340
        /*029c*/ 	.word	0x00000015
        /*02a0*/ 	.word	0x00000038
        /*02a4*/ 	.short	0x010a
        /*02a6*/ 	.byte	0x3f
	.zero		1


	//   ....[34]....
        /*02a8*/ 	.word	0x00008410
        /*02ac*/ 	.word	0x00000007
        /*02b0*/ 	.word	0x00000000
        /*02b4*/ 	.short	0x010a
        /*02b6*/ 	.byte	0x3f
	.zero		1


	//   ....[35]....
        /*02b8*/ 	.word	0x00008460
        /*02bc*/ 	.word	0x00000008
        /*02c0*/ 	.word	0x00000000
        /*02c4*/ 	.short	0x010a
        /*02c6*/ 	.byte	0x3f
	.zero		1


	//   ....[36]....
        /*02c8*/ 	.word	0x000084b0
        /*02cc*/ 	.word	0x00000009
        /*02d0*/ 	.word	0x00000000
        /*02d4*/ 	.short	0x010a
        /*02d6*/ 	.byte	0x3f
	.zero		1


	//   ....[37]....
        /*02d8*/ 	.word	0x00008500
        /*02dc*/ 	.word	0x00000008
        /*02e0*/ 	.word	0x00000000
        /*02e4*/ 	.short	0x010a
        /*02e6*/ 	.byte	0x3f
	.zero		1


	//   ....[38]....
        /*02e8*/ 	.word	0x00008550
        /*02ec*/ 	.word	0x00000009
        /*02f0*/ 	.word	0x00000000
        /*02f4*/ 	.short	0x010a
        /*02f6*/ 	.byte	0x3f
	.zero		1


	//   ....[39]....
        /*02f8*/ 	.word	0x000085a0
        /*02fc*/ 	.word	0x00000006
        /*0300*/ 	.word	0x00000000
        /*0304*/ 	.short	0x010a
        /*0306*/ 	.byte	0x3f
	.zero		1


	//----- nvinfo : EIATTR_NUM_MBARRIERS
	.align		4
.L_35:
        /*0308*/ 	.byte	0x03, 0x38
        /*030a*/ 	.short	0x0010


	//----- nvinfo : EIATTR_EXIT_INSTR_OFFSETS
	.align		4
        /*030c*/ 	.byte	0x04, 0x1c
        /*030e*/ 	.short	(.L_37 - .L_36)


	//   ....[0]....
.L_36:
        /*0310*/ 	.word	0x00000a30


	//   ....[1]....
        /*0314*/ 	.word	0x00001240


	//   ....[2]....
        /*0318*/ 	.word	0x00006910


	//   ....[3]....
        /*031c*/ 	.word	0x00006e70


	//   ....[4]....
        /*0320*/ 	.word	0x00008210


	//----- nvinfo : EIATTR_MAX_THREADS
	.align		4
.L_37:
        /*0324*/ 	.byte	0x04, 0x05
        /*0326*/ 	.short	(.L_39 - .L_38)
.L_38:
        /*0328*/ 	.word	0x00000180
        /*032c*/ 	.word	0x00000001
        /*0330*/ 	.word	0x00000001


	//----- nvinfo : EIATTR_CRS_STACK_SIZE
	.align		4
.L_39:
        /*0334*/ 	.byte	0x04, 0x1e
        /*0336*/ 	.short	(.L_41 - .L_40)
.L_40:
        /*0338*/ 	.word	0x00000000


	//----- nvinfo : EIATTR_CBANK_PARAM_SIZE
	.align		4
.L_41:
        /*033c*/ 	.byte	0x03, 0x19
        /*033e*/ 	.short	0x0470


	//----- nvinfo : EIATTR_PARAM_CBANK
	.align		4
        /*0340*/ 	.byte	0x04, 0x0a
        /*0342*/ 	.short	(.L_43 - .L_42)
	.align		4
.L_42:
        /*0344*/ 	.word	index@(.nv.constant0._ZN7cutlass13device_kernelINS_4gemm6kernel13GemmUniversalIN4cute5tupleIJiiiiEEENS1_10collective13CollectiveMmaINS1_34MainloopSm90TmaGmmaWarpSpecializedILi7ENS5_IJNS4_1CILi2EEENSA_ILi4EEENSA_ILi1EEEEEENS1_35KernelTmaWarpSpecializedCooperativeEEENS5_IJNSA_ILi128EEESH_NSA_ILi64EEEEEENS_6half_tENS5_IJSD_llEEESK_SL_NS4_8TiledMMAINS4_8MMA_AtomIJNS4_4SM904GMMA26MMA_64x128x16_F32F16F16_SSILNSP_5MajorE1ELSR_1ELNSP_7ScaleInE1ELSS_1EEEEEENS4_6LayoutINS5_IJSB_SD_SD_EEENS5_IJSD_NSA_ILi0EEESX_EEEEENS5_IJNS4_10UnderscoreES10_S10_EEEEENS4_23SM90_TMA_LOAD_MULTICASTENS4_14ComposedLayoutINS4_7SwizzleILi3ELi4ELi3EEENS4_18smem_ptr_flag_bitsILi16EEENSV_INS5_IJSI_NSA_ILi8EEEEEENS5_IJSD_SI_EEEEEEEvNS4_8identityES13_S1D_vS1E_EENS_8epilogue10collective6detail29Sm90TmaWarpSpecializedAdapterINS1H_15DefaultEpilogueISK_NS5_IJlSD_lEEES1L_NS1G_6thread17LinearCombinationISK_Li1EffLNS1M_9ScaleType4KindE0ELNS_15FloatRoundStyleE2ESK_EENS1_15EpilogueDefaultEEEEEvvEEEEvNT_6ParamsE)
        /*0348*/ 	.short	0x0210
        /*034a*/ 	.short	0x0470


	//----- nvinfo : EIATTR_SW_WAR
	.align		4
.L_43:
        /*034c*/ 	.byte	0x04, 0x36
        /*034e*/ 	.short	(.L_45 - .L_44)
.L_44:
        /*0350*/ 	.word	0x00000008
.L_45:


//--------------------- .nv.callgraph             --------------------------
	.section	.nv.callgraph,"",@"SHT_CUDA_CALLGRAPH"
	.align	4
	.sectionentsize	8
	.align		4
        /*0000*/ 	.word	0x00000000
	.align		4
        /*0004*/ 	.word	0xffffffff
	.align		4
        /*0008*/ 	.word	index@(_ZN7cutlass13device_kernelINS_4gemm6kernel13GemmUniversalIN4cute5tupleIJiiiiEEENS1_10collective13CollectiveMmaINS1_34MainloopSm90TmaGmmaWarpSpecializedILi7ENS5_IJNS4_1CILi2EEENSA_ILi4EEENSA_ILi1EEEEEENS1_35KernelTmaWarpSpecializedCooperativeEEENS5_IJNSA_ILi128EEESH_NSA_ILi64EEEEEENS_6half_tENS5_IJSD_llEEESK_SL_NS4_8TiledMMAINS4_8MMA_AtomIJNS4_4SM904GMMA26MMA_64x128x16_F32F16F16_SSILNSP_5MajorE1ELSR_1ELNSP_7ScaleInE1ELSS_1EEEEEENS4_6LayoutINS5_IJSB_SD_SD_EEENS5_IJSD_NSA_ILi0EEESX_EEEEENS5_IJNS4_10UnderscoreES10_S10_EEEEENS4_23SM90_TMA_LOAD_MULTICASTENS4_14ComposedLayoutINS4_7SwizzleILi3ELi4ELi3EEENS4_18smem_ptr_flag_bitsILi16EEENSV_INS5_IJSI_NSA_ILi8EEEEEENS5_IJSD_SI_EEEEEEEvNS4_8identityES13_S1D_vS1E_EENS_8epilogue10collective6detail29Sm90TmaWarpSpecializedAdapterINS1H_15DefaultEpilogueISK_NS5_IJlSD_lEEES1L_NS1G_6thread17LinearCombinationISK_Li1EffLNS1M_9ScaleType4KindE0ELNS_15FloatRoundStyleE2ESK_EENS1_15EpilogueDefaultEEEEEvvEEEEvNT_6ParamsE)
	.align		4
        /*000c*/ 	.word	index@(__assertfail)
	.align		4
        /*0010*/ 	.word	0x00000000
	.align		4
        /*0014*/ 	.word	0xfffffffe
	.align		4
        /*0018*/ 	.word	0x00000000
	.align		4
        /*001c*/ 	.word	0xfffffffd
	.align		4
        /*0020*/ 	.word	0x00000000
	.align		4
        /*0024*/ 	.word	0xfffffffc


//--------------------- .nv.constant4             --------------------------
	.section	.nv.constant4,"a",@progbits
	.align	8
	.align		8
.nv.constant4:
        /*0000*/ 	.dword	__assertfail
	.align		8
        /*0008*/ 	.dword	__unnamed_1
	.align		8
        /*0010*/ 	.dword	_ZN40_INTERNAL_34ef2cea_4_k_cu_6050c25e_250754cuda3std3__45__cpo5beginE
	.align		8
        /*0018*/ 	.dword	_ZN40_INTERNAL_34ef2cea_4_k_cu_6050c25e_250754cuda3std3__45__cpo3endE
	.align		8
        /*0020*/ 	.dword	_ZN40_INTERNAL_34ef2cea_4_k_cu_6050c25e_250754cuda3std3__45__cpo6cbeginE
	.align		8
        /*0028*/ 	.dword	_ZN40_INTERNAL_34ef2cea_4_k_cu_6050c25e_250754cuda3std3__45__cpo4cendE
	.align		8
        /*0030*/ 	.dword	_ZN40_INTERNAL_34ef2cea_4_k_cu_6050c25e_250754cuda3std3__442_GLOBAL__N__34ef2cea_4_k_cu_6050c25e_250756ignoreE
	.align		8
        /*0038*/ 	.dword	_ZN40_INTERNAL_34ef2cea_4_k_cu_6050c25e_250754cuda3std3__419piecewise_constructE
	.align		8
        /*0040*/ 	.dword	_ZN40_INTERNAL_34ef2cea_4_k_cu_6050c25e_250754cuda3std3__48in_placeE
	.align		8
        /*0048*/ 	.dword	_ZN40_INTERNAL_34ef2cea_4_k_cu_6050c25e_250754cuda3std6ranges3__45__cpo4swapE
	.align		8
        /*0050*/ 	.dword	_ZN40_INTERNAL_34ef2cea_4_k_cu_6050c25e_250754cuda3std6ranges3__45__cpo9iter_moveE
	.align		8
        /*0058*/ 	.dword	_ZN40_INTERNAL_34ef2cea_4_k_cu_6050c25e_250754cute7productE
	.align		8
        /*0060*/ 	.dword	_ZN40_INTERNAL_34ef2cea_4_k_cu_6050c25e_250754cute1_E
	.align		8
        /*0068*/ 	.dword	$str$22
	.align		8
        /*0070*/ 	.dword	$str$23


//--------------------- .text._ZN7cutlass13device_kernelINS_4gemm6kernel13GemmUniversalIN4cute5tupleIJiiiiEEENS1_10collective13CollectiveMmaINS1_34MainloopSm90TmaGmmaWarpSpecializedILi7ENS5_IJNS4_1CILi2EEENSA_ILi4EEENSA_ILi1EEEEEENS1_35KernelTmaWarpSpecializedCooperativeEEENS5_IJNSA_ILi128EEESH_NSA_ILi64EEEEEENS_6half_tENS5_IJSD_llEEESK_SL_NS4_8TiledMMAINS4_8MMA_AtomIJNS4_4SM904GMMA26MMA_64x128x16_F32F16F16_SSILNSP_5MajorE1ELSR_1ELNSP_7ScaleInE1ELSS_1EEEEEENS4_6LayoutINS5_IJSB_SD_SD_EEENS5_IJSD_NSA_ILi0EEESX_EEEEENS5_IJNS4_10UnderscoreES10_S10_EEEEENS4_23SM90_TMA_LOAD_MULTICASTENS4_14ComposedLayoutINS4_7SwizzleILi3ELi4ELi3EEENS4_18smem_ptr_flag_bitsILi16EEENSV_INS5_IJSI_NSA_ILi8EEEEEENS5_IJSD_SI_EEEEEEEvNS4_8identityES13_S1D_vS1E_EENS_8epilogue10collective6detail29Sm90TmaWarpSpecializedAdapterINS1H_15DefaultEpilogueISK_NS5_IJlSD_lEEES1L_NS1G_6thread17LinearCombinationISK_Li1EffLNS1M_9ScaleType4KindE0ELNS_15FloatRoundStyleE2ESK_EENS1_15EpilogueDefaultEEEEEvvEEEEvNT_6ParamsE --------------------------
	.section	.text._ZN7cutlass13device_kernelINS_4gemm6kernel13GemmUniversalIN4cute5tupleIJiiiiEEENS1_10collective13CollectiveMmaINS1_34MainloopSm90TmaGmmaWarpSpecializedILi7ENS5_IJNS4_1CILi2EEENSA_ILi4EEENSA_ILi1EEEEEENS1_35KernelTmaWarpSpecializedCooperativeEEENS5_IJNSA_ILi128EEESH_NSA_ILi64EEEEEENS_6half_tENS5_IJSD_llEEESK_SL_NS4_8TiledMMAINS4_8MMA_AtomIJNS4_4SM904GMMA26MMA_64x128x16_F32F16F16_SSILNSP_5MajorE1ELSR_1ELNSP_7ScaleInE1ELSS_1EEEEEENS4_6LayoutINS5_IJSB_SD_SD_EEENS5_IJSD_NSA_ILi0EEESX_EEEEENS5_IJNS4_10UnderscoreES10_S10_EEEEENS4_23SM90_TMA_LOAD_MULTICASTENS4_14ComposedLayoutINS4_7SwizzleILi3ELi4ELi3EEENS4_18smem_ptr_flag_bitsILi16EEENSV_INS5_IJSI_NSA_ILi8EEEEEENS5_IJSD_SI_EEEEEEEvNS4_8identityES13_S1D_vS1E_EENS_8epilogue10collective6detail29Sm90TmaWarpSpecializedAdapterINS1H_15DefaultEpilogueISK_NS5_IJlSD_lEEES1L_NS1G_6thread17LinearCombinationISK_Li1EffLNS1M_9ScaleType4KindE0ELNS_15FloatRoundStyleE2ESK_EENS1_15EpilogueDefaultEEEEEvvEEEEvNT_6ParamsE,"ax",@progbits
	.align	128
.text._ZN7cutlass13device_kernelINS_4gemm6kernel13GemmUniversalIN4cute5tupleIJiiiiEEENS1_10collective13CollectiveMmaINS1_34MainloopSm90TmaGmmaWarpSpecializedILi7ENS5_IJNS4_1CILi2EEENSA_ILi4EEENSA_ILi1EEEEEENS1_35KernelTmaWarpSpecializedCooperativeEEENS5_IJNSA_ILi128EEESH_NSA_ILi64EEEEEENS_6half_tENS5_IJSD_llEEESK_SL_NS4_8TiledMMAINS4_8MMA_AtomIJNS4_4SM904GMMA26MMA_64x128x16_F32F16F16_SSILNSP_5MajorE1ELSR_1ELNSP_7ScaleInE1ELSS_1EEEEEENS4_6LayoutINS5_IJSB_SD_SD_EEENS5_IJSD_NSA_ILi0EEESX_EEEEENS5_IJNS4_10UnderscoreES10_S10_EEEEENS4_23SM90_TMA_LOAD_MULTICASTENS4_14ComposedLayoutINS4_7SwizzleILi3ELi4ELi3EEENS4_18smem_ptr_flag_bitsILi16EEENSV_INS5_IJSI_NSA_ILi8EEEEEENS5_IJSD_SI_EEEEEEEvNS4_8identityES13_S1D_vS1E_EENS_8epilogue10collective6detail29Sm90TmaWarpSpecializedAdapterINS1H_15DefaultEpilogueISK_NS5_IJlSD_lEEES1L_NS1G_6thread17LinearCombinationISK_Li1EffLNS1M_9ScaleType4KindE0ELNS_15FloatRoundStyleE2ESK_EENS1_15EpilogueDefaultEEEEEvvEEEEvNT_6ParamsE:
        .type           _ZN7cutlass13device_kernelINS_4gemm6kernel13GemmUniversalIN4cute5tupleIJiiiiEEENS1_10collective13CollectiveMmaINS1_34MainloopSm90TmaGmmaWarpSpecializedILi7ENS5_IJNS4_1CILi2EEENSA_ILi4EEENSA_ILi1EEEEEENS1_35KernelTmaWarpSpecializedCooperativeEEENS5_IJNSA_ILi128EEESH_NSA_ILi64EEEEEENS_6half_tENS5_IJSD_llEEESK_SL_NS4_8TiledMMAINS4_8MMA_AtomIJNS4_4SM904GMMA26MMA_64x128x16_F32F16F16_SSILNSP_5MajorE1ELSR_1ELNSP_7ScaleInE1ELSS_1EEEEEENS4_6LayoutINS5_IJSB_SD_SD_EEENS5_IJSD_NSA_ILi0EEESX_EEEEENS5_IJNS4_10UnderscoreES10_S10_EEEEENS4_23SM90_TMA_LOAD_MULTICASTENS4_14ComposedLayoutINS4_7SwizzleILi3ELi4ELi3EEENS4_18smem_ptr_flag_bitsILi16EEENSV_INS5_IJSI_NSA_ILi8EEEEEENS5_IJSD_SI_EEEEEEEvNS4_8identityES13_S1D_vS1E_EENS_8epilogue10collective6detail29Sm90TmaWarpSpecializedAdapterINS1H_15DefaultEpilogueISK_NS5_IJlSD_lEEES1L_NS1G_6thread17LinearCombinationISK_Li1EffLNS1M_9ScaleType4KindE0ELNS_15FloatRoundStyleE2ESK_EENS1_15EpilogueDefaultEEEEEvvEEEEvNT_6ParamsE,@function
        .size           _ZN7cutlass13device_kernelINS_4gemm6kernel13GemmUniversalIN4cute5tupleIJiiiiEEENS1_10collective13CollectiveMmaINS1_34MainloopSm90TmaGmmaWarpSpecializedILi7ENS5_IJNS4_1CILi2EEENSA_ILi4EEENSA_ILi1EEEEEENS1_35KernelTmaWarpSpecializedCooperativeEEENS5_IJNSA_ILi128EEESH_NSA_ILi64EEEEEENS_6half_tENS5_IJSD_llEEESK_SL_NS4_8TiledMMAINS4_8MMA_AtomIJNS4_4SM904GMMA26MMA_64x128x16_F32F16F16_SSILNSP_5MajorE1ELSR_1ELNSP_7ScaleInE1ELSS_1EEEEEENS4_6LayoutINS5_IJSB_SD_SD_EEENS5_IJSD_NSA_ILi0EEESX_EEEEENS5_IJNS4_10UnderscoreES10_S10_EEEEENS4_23SM90_TMA_LOAD_MULTICASTENS4_14ComposedLayoutINS4_7SwizzleILi3ELi4ELi3EEENS4_18smem_ptr_flag_bitsILi16EEENSV_INS5_IJSI_NSA_ILi8EEEEEENS5_IJSD_SI_EEEEEEEvNS4_8identityES13_S1D_vS1E_EENS_8epilogue10collective6detail29Sm90TmaWarpSpecializedAdapterINS1H_15DefaultEpilogueISK_NS5_IJlSD_lEEES1L_NS1G_6thread17LinearCombinationISK_Li1EffLNS1M_9ScaleType4KindE0ELNS_15FloatRoundStyleE2ESK_EENS1_15EpilogueDefaultEEEEEvvEEEEvNT_6ParamsE,(.L_x_205 - _ZN7cutlass13device_kernelINS_4gemm6kernel13GemmUniversalIN4cute5tupleIJiiiiEEENS1_10collective13CollectiveMmaINS1_34MainloopSm90TmaGmmaWarpSpecializedILi7ENS5_IJNS4_1CILi2EEENSA_ILi4EEENSA_ILi1EEEEEENS1_35KernelTmaWarpSpecializedCooperativeEEENS5_IJNSA_ILi128EEESH_NSA_ILi64EEEEEENS_6half_tENS5_IJSD_llEEESK_SL_NS4_8TiledMMAINS4_8MMA_AtomIJNS4_4SM904GMMA26MMA_64x128x16_F32F16F16_SSILNSP_5MajorE1ELSR_1ELNSP_7ScaleInE1ELSS_1EEEEEENS4_6LayoutINS5_IJSB_SD_SD_EEENS5_IJSD_NSA_ILi0EEESX_EEEEENS5_IJNS4_10UnderscoreES10_S10_EEEEENS4_23SM90_TMA_LOAD_MULTICASTENS4_14ComposedLayoutINS4_7SwizzleILi3ELi4ELi3EEENS4_18smem_ptr_flag_bitsILi16EEENSV_INS5_IJSI_NSA_ILi8EEEEEENS5_IJSD_SI_EEEEEEEvNS4_8identityES13_S1D_vS1E_EENS_8epilogue10collective6detail29Sm90TmaWarpSpecializedAdapterINS1H_15DefaultEpilogueISK_NS5_IJlSD_lEEES1L_NS1G_6thread17LinearCombinationISK_Li1EffLNS1M_9ScaleType4KindE0ELNS_15FloatRoundStyleE2ESK_EENS1_15EpilogueDefaultEEEEEvvEEEEvNT_6ParamsE)
        .other          _ZN7cutlass13device_kernelINS_4gemm6kernel13GemmUniversalIN4cute5tupleIJiiiiEEENS1_10collective13CollectiveMmaINS1_34MainloopSm90TmaGmmaWarpSpecializedILi7ENS5_IJNS4_1CILi2EEENSA_ILi4EEENSA_ILi1EEEEEENS1_35KernelTmaWarpSpecializedCooperativeEEENS5_IJNSA_ILi128EEESH_NSA_ILi64EEEEEENS_6half_tENS5_IJSD_llEEESK_SL_NS4_8TiledMMAINS4_8MMA_AtomIJNS4_4SM904GMMA26MMA_64x128x16_F32F16F16_SSILNSP_5MajorE1ELSR_1ELNSP_7ScaleInE1ELSS_1EEEEEENS4_6LayoutINS5_IJSB_SD_SD_EEENS5_IJSD_NSA_ILi0EEESX_EEEEENS5_IJNS4_10UnderscoreES10_S10_EEEEENS4_23SM90_TMA_LOAD_MULTICASTENS4_14ComposedLayoutINS4_7SwizzleILi3ELi4ELi3EEENS4_18smem_ptr_flag_bitsILi16EEENSV_INS5_IJSI_NSA_ILi8EEEEEENS5_IJSD_SI_EEEEEEEvNS4_8identityES13_S1D_vS1E_EENS_8epilogue10collective6detail29Sm90TmaWarpSpecializedAdapterINS1H_15DefaultEpilogueISK_NS5_IJlSD_lEEES1L_NS1G_6thread17LinearCombinationISK_Li1EffLNS1M_9ScaleType4KindE0ELNS_15FloatRoundStyleE2ESK_EENS1_15EpilogueDefaultEEEEEvvEEEEvNT_6ParamsE,@"STO_CUDA_ENTRY STV_DEFAULT"
_ZN7cutlass13device_kernelINS_4gemm6kernel13GemmUniversalIN4cute5tupleIJiiiiEEENS1_10collective13CollectiveMmaINS1_34MainloopSm90TmaGmmaWarpSpecializedILi7ENS5_IJNS4_1CILi2EEENSA_ILi4EEENSA_ILi1EEEEEENS1_35KernelTmaWarpSpecializedCooperativeEEENS5_IJNSA_ILi128EEESH_NSA_ILi64EEEEEENS_6half_tENS5_IJSD_llEEESK_SL_NS4_8TiledMMAINS4_8MMA_AtomIJNS4_4SM904GMMA26MMA_64x128x16_F32F16F16_SSILNSP_5MajorE1ELSR_1ELNSP_7ScaleInE1ELSS_1EEEEEENS4_6LayoutINS5_IJSB_SD_SD_EEENS5_IJSD_NSA_ILi0EEESX_EEEEENS5_IJNS4_10UnderscoreES10_S10_EEEEENS4_23SM90_TMA_LOAD_MULTICASTENS4_14ComposedLayoutINS4_7SwizzleILi3ELi4ELi3EEENS4_18smem_ptr_flag_bitsILi16EEENSV_INS5_IJSI_NSA_ILi8EEEEEENS5_IJSD_SI_EEEEEEEvNS4_8identityES13_S1D_vS1E_EENS_8epilogue10collective6detail29Sm90TmaWarpSpecializedAdapterINS1H_15DefaultEpilogueISK_NS5_IJlSD_lEEES1L_NS1G_6thread17LinearCombinationISK_Li1EffLNS1M_9ScaleType4KindE0ELNS_15FloatRoundStyleE2ESK_EENS1_15EpilogueDefaultEEEEEvvEEEEvNT_6ParamsE:
[----:B------:R-:W0:Y:S01]  /*0000*/  LDC R1, c[0x0][0x28] ;  /* 0x00000a00ff017b82 */ /* 0x000e220000000800 */
[----:B------:R-:W1:Y:S01]  /*0010*/  S2R R95, SR_TID.X ;  /* 0x00000000005f7919 */ /* 0x000e620000002100 */
[----:B------:R-:W-:Y:S01]  /*0020*/  ELECT P0, URZ, PT ;  /* 0x00000000003f782f */ /* 0x000fe20003800000 */
[----:B------:R-:W-:Y:S01]  /*0030*/  BSSY B0, `(.L_x_0) ;  /* 0x000000f000007945 */ /* 0x000fe20003800000 */
[--C-:B-1----:R-:W-:Y:S02]  /*0040*/  SHF.R.U32.HI R0, RZ, 0x5, R95.reuse ;  /* 0x00000005ff007819 */ /* 0x102fe4000001165f */
[----:B------:R-:W-:-:S03]  /*0050*/  SHF.R.U32.HI R7, RZ, 0x7, R95 ;  /* 0x00000007ff077819 */ /* 0x000fc6000001165f */
[----:B------:R-:W1:Y:S04]  /*0060*/  SHFL.IDX PT, R3, R0, RZ, 0x1f ;  /* 0x00001fff00037589 */ /* 0x000e6800000e0000 */
[----:B------:R2:W3:Y:S01]  /*0070*/  SHFL.IDX PT, R2, R7, RZ, 0x1f ;  /* 0x00001fff07027589 */ /* 0x0004e200000e0000 */
[----:B-1----:R-:W-:-:S13]  /*0080*/  ISETP.NE.OR P0, PT, R3, RZ, !P0 ;  /* 0x000000ff0300720c */ /* 0x002fda0004705670 */
[----:B0-23--:R-:W-:Y:S05]  /*0090*/  @P0 BRA `(.L_x_1) ;  /* 0x0000000000200947 */ /* 0x00dfea0003800000 */
[----:B------:R-:W-:Y:S02]  /*00a0*/  ULDC.64 UR4, c[0x0][0x198] ;  /* 0x0000660000047ab9 */ /* 0x000fe40000000a00 */
[----:B------:R-:W-:Y:S02]  /*00b0*/  UIADD3 UR6, UP0, UR4, 0xf0, URZ ;  /* 0x000000f004067890 */ /* 0x000fe4000ff1e03f */
[----:B------:R-:W-:Y:S02]  /*00c0*/  UIADD3 UR4, UP1, UR4, 0x1f0, URZ ;  /* 0x000001f004047890 */ /* 0x000fe4000ff3e03f */
[----:B------:R-:W-:Y:S02]  /*00d0*/  UIADD3.X UR7, URZ, UR5, URZ, UP0, !UPT ;  /* 0x000000053f077290 */ /* 0x000fe400087fe43f */
[----:B------:R-:W-:-:S07]  /*00e0*/  UIADD3.X UR5, URZ, UR5, URZ, UP1, !UPT ;  /* 0x000000053f057290 */ /* 0x000fce0008ffe43f */
[----:B------:R0:W-:Y:S02]  /*00f0*/  UTMACCTL.PF [UR6] ;  /* 0x00000000060079b9 */ /* 0x0001e40008040000 */
[----:B------:R0:W-:Y:S02]  /*0100*/  UTMACCTL.PF [UR4] ;  /* 0x00000000040079b9 */ /* 0x0001e40008040000 */
[----:B0-----:R-:W-:Y:S01]  /*0110*/  NOP ;  /* 0x0000000000007918 */ /* 0x001fe20000000000 */
.L_x_1:
[----:B------:R-:W-:Y:S05]  /*0120*/  BSYNC B0 ;  /* 0x0000000000007941 */ /* 0x000fea0003800000 */
.L_x_0:
[----:B------:R-:W0:Y:S02]  /*0130*/  SHFL.IDX PT, R5, R0, RZ, 0x1f ;  /* 0x00001fff00057589 */ /* 0x000e2400000e0000 */
[----:B0-----:R-:W-:-:S13]  /*0140*/  ISETP.NE.AND P0, PT, R5, RZ, PT ;  /* 0x000000ff0500720c */ /* 0x001fda0003f05270 */
[----:B------:R-:W-:Y:S05]  /*0150*/  @P0 BRA `(.L_x_2) ;  /* 0x0000000000700947 */ /* 0x000fea0003800000 */
[----:B------:R-:W0:Y:S01]  /*0160*/  S2UR UR8, SR_CgaCtaId ;  /* 0x00000000000879c3 */ /* 0x000e220000008800 */
[----:B------:R-:W-:Y:S01]  /*0170*/  UMOV UR4, 0x400 ;  /* 0x0000040000047882 */ /* 0x000fe20000000000 */
[----:B------:R-:W-:Y:S01]  /*0180*/  UMOV UR5, 0x1 ;  /* 0x0000000100057882 */ /* 0x000fe20000000000 */
[----:B------:R-:W-:Y:S01]  /*0190*/  UMOV UR6, 0xa ;  /* 0x0000000a00067882 */ /* 0x000fe20000000000 */
[----:B------:R-:W-:Y:S01]  /*01a0*/  ELECT P0, URZ, PT ;  /* 0x00000000003f782f */ /* 0x000fe20003800000 */
[----:B------:R-:W-:-:S04]  /*01b0*/  UIADD3 UR6, -UR6, 0x100000, URZ ;  /* 0x0010000006067890 */ /* 0x000fc8000fffe13f */
[----:B------:R-:W-:Y:S02]  /*01c0*/  USHF.L.U32 UR7, UR6, 0xb, URZ ;  /* 0x0000000b06077899 */ /* 0x000fe4000800063f */
[----:B------:R-:W-:Y:S02]  /*01d0*/  USHF.L.U32 UR6, UR6, 0x1, URZ ;  /* 0x0000000106067899 */ /* 0x000fe4000800063f */
[----:B0-----:R-:W-:Y:S02]  /*01e0*/  ULEA UR8, UR8, UR4, 0x18 ;  /* 0x0000000408087291 */ /* 0x001fe4000f8ec03f */
[----:B------:R-:W-:-:S04]  /*01f0*/  UIADD3 UR4, -UR5, 0x100000, URZ ;  /* 0x0010000005047890 */ /* 0x000fc8000fffe13f */
[----:B------:R-:W-:Y:S02]  /*0200*/  USHF.L.U32 UR5, UR4, 0xb, URZ ;  /* 0x0000000b04057899 */ /* 0x000fe4000800063f */
[----:B------:R-:W-:Y:S01]  /*0210*/  USHF.L.U32 UR4, UR4, 0x1, URZ ;  /* 0x0000000104047899 */ /* 0x000fe2000800063f */
[----:B------:R-:W0:Y:S11]  /*0220*/  FENCE.VIEW.ASYNC.S ;  /* 0x00000000000073c6 */ /* 0x000e360000000000 */
[----:B0-----:R0:W1:Y:S01]  /*0230*/  SYNCS.EXCH.64 URZ, [UR8], UR4 ;  /* 0x00000004083f75b2 */ /* 0x0010620008000100 */
[----:B------:R0:W2:Y:S01]  /*0240*/  SYNCS.EXCH.64 URZ, [UR8+0x38], UR6 ;  /* 0x00003806083f75b2 */ /* 0x0000a20008000100 */
[----:B------:R0:W3:Y:S01]  /*0250*/  SYNCS.EXCH.64 URZ, [UR8+0x8], UR4 ;  /* 0x00000804083f75b2 */ /* 0x0000e20008000100 */
[----:B------:R0:W4:Y:S01]  /*0260*/  SYNCS.EXCH.64 URZ, [UR8+0x40], UR6 ;  /* 0x00004006083f75b2 */ /* 0x0001220008000100 */
[----:B------:R0:W0:Y:S01]  /*0270*/  SYNCS.EXCH.64 URZ, [UR8+0x10], UR4 ;  /* 0x00001004083f75b2 */ /* 0x0000220008000100 */
        /* <DEDUP_REMOVED lines=9> */
[----:B------:R-:W-:Y:S01]  /*0310*/  NOP ;  /* 0x0000000000007918 */ /* 0x000fe20000000000 */
.L_x_2:
[----:B------:R-:W-:Y:S01]  /*0320*/  SHF.R.S32.HI R4, RZ, 0x1f, R95 ;  /* 0x0000001fff047819 */ /* 0x000fe2000001145f */
[----:B------:R-:W5:Y:S01]  /*0330*/  SHFL.IDX PT, R0, R0, RZ, 0x1f ;  /* 0x00001fff00007589 */ /* 0x000f6200000e0000 */
[----:B0-----:R-:W0:Y:S01]  /*0340*/  S2UR UR8, SR_CTAID.X ;  /* 0x00000000000879c3 */ /* 0x001e220000002500 */
[----:B------:R-:W-:Y:S02]  /*0350*/  ELECT P0, URZ, PT ;  /* 0x00000000003f782f */ /* 0x000fe40003800000 */
[----:B------:R-:W-:Y:S01]  /*0360*/  LEA.HI R4, R4, R95, RZ, 0x7 ;  /* 0x0000005f04047211 */ /* 0x000fe200078f38ff */
[----:B------:R-:W-:Y:S01]  /*0370*/  ULDC UR4, c[0x0][0x150] ;  /* 0x0000540000047ab9 */ /* 0x000fe20000000800 */
[----:B------:R-:W-:Y:S01]  /*0380*/  SHF.R.S32.HI R6, RZ, 0x1f, R5 ;  /* 0x0000001fff067819 */ /* 0x000fe20000011405 */
[----:B------:R-:W-:Y:S01]  /*0390*/  NOP ;  /* 0x0000000000007918 */ /* 0x000fe20000000000 */
[----:B------:R-:W-:Y:S01]  /*03a0*/  LOP3.LUT R4, R4, 0xffffff80, RZ, 0xc0, !PT ;  /* 0xffffff8004047812 */ /* 0x000fe200078ec0ff */
[----:B------:R-:W-:Y:S01]  /*03b0*/  NOP ;  /* 0x0000000000007918 */ /* 0x000fe20000000000 */
[----:B------:R-:W-:Y:S01]  /*03c0*/  LEA.HI R6, R6, R5, RZ, 0x2 ;  /* 0x0000000506067211 */ /* 0x000fe200078f10ff */
[----:B------:R-:W1:Y:S01]  /*03d0*/  LDC R11, c[0x0][0x144] ;  /* 0x00005100ff0b7b82 */ /* 0x000e620000000800 */
[----:B------:R-:W-:Y:S01]  /*03e0*/  IMAD.MOV.U32 R22, RZ, RZ, 0x1 ;  /* 0x00000001ff167424 */ /* 0x000fe200078e00ff */
[----:B------:R-:W-:Y:S01]  /*03f0*/  ISETP.NE.AND P3, PT, R2, RZ, PT ;  /* 0x000000ff0200720c */ /* 0x000fe20003f65270 */
[----:B------:R-:W-:Y:S01]  /*0400*/  IMAD.IADD R8, R95, 0x1, -R4 ;  /* 0x000000015f087824 */ /* 0x000fe200078e0a04 */
[----:B------:R-:W-:Y:S01]  /*0410*/  LOP3.LUT R6, R6, 0x3ffffffc, RZ, 0xc0, !PT ;  /* 0x3ffffffc06067812 */ /* 0x000fe200078ec0ff */
[----:B------:R-:W2:Y:S03]  /*0420*/  S2R R4, SR_CTAID.Y ;  /* 0x0000000000047919 */ /* 0x000ea60000002600 */
[----:B------:R-:W-:Y:S01]  /*0430*/  SHF.R.S32.HI R9, RZ, 0x1f, R8 ;  /* 0x0000001fff097819 */ /* 0x000fe20000011408 */
[----:B------:R-:W-:Y:S01]  /*0440*/  IMAD.IADD R6, R5, 0x1, -R6 ;  /* 0x0000000105067824 */ /* 0x000fe200078e0a06 */
[----:B------:R-:W3:Y:S02]  /*0450*/  LDC R13, c[0x0][0x140] ;  /* 0x00005000ff0d7b82 */ /* 0x000ee40000000800 */
[----:B------:R-:W-:-:S02]  /*0460*/  LEA.HI R9, R9, R8, RZ, 0x3 ;  /* 0x0000000809097211 */ /* 0x000fc400078f18ff */
[----:B-----5:R-:W-:Y:S02]  /*0470*/  ISETP.NE.OR P0, PT, R0, RZ, !P0 ;  /* 0x000000ff0000720c */ /* 0x020fe40004705670 */
[--C-:B------:R-:W-:Y:S02]  /*0480*/  SHF.R.S32.HI R0, RZ, 0x3, R9.reuse ;  /* 0x00000003ff007819 */ /* 0x100fe40000011409 */
[----:B0-----:R-:W-:Y:S02]  /*0490*/  I2FP.F32.U32 R10, UR8 ;  /* 0x00000008000a7c45 */ /* 0x001fe40008201000 */
[----:B------:R-:W-:-:S03]  /*04a0*/  SHF.R.S32.HI R9, RZ, 0x1f, R9 ;  /* 0x0000001fff097819 */ /* 0x000fc60000011409 */
[----:B------:R-:W-:Y:S01]  /*04b0*/  FMUL R10, R10, UR4 ;  /* 0x000000040a0a7c20 */ /* 0x000fe20008400000 */
[----:B------:R-:W-:Y:S01]  /*04c0*/  LEA.HI R9, R9, R0, RZ, 0x2 ;  /* 0x0000000009097211 */ /* 0x000fe200078f10ff */
[----:B------:R-:W-:Y:S02]  /*04d0*/  ULDC UR4, c[0x0][0x154] ;  /* 0x0000550000047ab9 */ /* 0x000fe40000000800 */
[----:B------:R-:W-:Y:S01]  /*04e0*/  VOTEU.ALL UP0, P0 ;  /* 0x00000000003f7886 */ /* 0x000fe20000000000 */
[----:B------:R-:W-:Y:S01]  /*04f0*/  LOP3.LUT R9, R9, 0xfffffffc, RZ, 0xc0, !PT ;  /* 0xfffffffc09097812 */ /* 0x000fe200078ec0ff */
[----:B------:R-:W0:Y:S01]  /*0500*/  F2I.U32.TRUNC.NTZ R10, R10 ;  /* 0x0000000a000a7305 */ /* 0x000e22000020f000 */
[----:B------:R-:W-:Y:S02]  /*0510*/  VOTEU.ALL UP1, P0 ;  /* 0x00000000003f7886 */ /* 0x000fe40000020000 */
[----:B------:R-:W5:Y:S01]  /*0520*/  @!UP0 S2UR UR7, SR_CgaCtaId ;  /* 0x00000000000789c3 */ /* 0x000f620000008800 */
[----:B------:R-:W-:Y:S01]  /*0530*/  IMAD.IADD R9, R0, 0x1, -R9 ;  /* 0x0000000100097824 */ /* 0x000fe200078e0a09 */
[----:B------:R-:W-:Y:S01]  /*0540*/  SHF.R.S32.HI R0, RZ, 0x1f, R3 ;  /* 0x0000001fff007819 */ /* 0x000fe20000011403 */
[----:B------:R-:W-:Y:S01]  /*0550*/  @!UP0 UMOV UR6, 0x400 ;  /* 0x0000040000068882 */ /* 0x000fe20000000000 */
[----:B---3--:R-:W-:Y:S01]  /*0560*/  ISETP.EQ.U32.AND P2, PT, R13, 0x1, PT ;  /* 0x000000010d00780c */ /* 0x008fe20003f42070 */
[----:B------:R-:W-:Y:S01]  /*0570*/  IMAD R19, R6, 0x4, R9 ;  /* 0x0000000406137824 */ /* 0x000fe200078e0209 */
[----:B--2---:R-:W-:-:S02]  /*0580*/  I2FP.F32.U32 R12, R4 ;  /* 0x00000004000c7245 */ /* 0x004fc40000201000 */
[----:B------:R-:W2:Y:S01]  /*0590*/  LDC R9, c[0x0][0x148] ;  /* 0x00005200ff097b82 */ /* 0x000ea20000000800 */
[----:B------:R-:W-:Y:S02]  /*05a0*/  LEA.HI R0, R0, R3, RZ, 0x2 ;  /* 0x0000000300007211 */ /* 0x000fe400078f10ff */
[----:B------:R-:W-:Y:S01]  /*05b0*/  LEA.HI R6, R19, R19, RZ, 0x1 ;  /* 0x0000001313067211 */ /* 0x000fe200078f08ff */
[----:B0-----:R-:W-:Y:S02]  /*05c0*/  IMAD.MOV R14, RZ, RZ, -R10 ;  /* 0x000000ffff0e7224 */ /* 0x001fe400078e0a0a */
[----:B------:R-:W-:Y:S01]  /*05d0*/  FMUL R12, R12, UR4 ;  /* 0x000000040c0c7c20 */ /* 0x000fe20008400000 */
[----:B------:R-:W-:Y:S01]  /*05e0*/  LOP3.LUT R0, R0, 0xfffffffc, RZ, 0xc0, !PT ;  /* 0xfffffffc00007812 */ /* 0x000fe200078ec0ff */
[----:B------:R-:W-:Y:S01]  /*05f0*/  UMOV UR4, 0x20 ;  /* 0x0000002000047882 */ /* 0x000fe20000000000 */
[----:B------:R-:W-:Y:S01]  /*0600*/  LOP3.LUT R10, R6, 0xfffffffe, RZ, 0xc0, !PT ;  /* 0xfffffffe060a7812 */ /* 0x000fe200078ec0ff */
[----:B-1----:R-:W-:Y:S01]  /*0610*/  IMAD R6, R11, R14, UR8 ;  /* 0x000000080b067e24 */ /* 0x002fe2000f8e020e */
[----:B------:R-:W-:-:S04]  /*0620*/  @!UP0 UIADD3 UR4, -UR4, 0x100000, URZ ;  /* 0x0010000004048890 */ /* 0x000fc8000fffe13f */
[----:B------:R-:W-:Y:S02]  /*0630*/  @!UP0 USHF.L.U32 UR5, UR4, 0xb, URZ ;  /* 0x0000000b04058899 */ /* 0x000fe4000800063f */
[----:B------:R-:W-:Y:S01]  /*0640*/  @!UP0 USHF.L.U32 UR4, UR4, 0x1, URZ ;  /* 0x0000000104048899 */ /* 0x000fe2000800063f */
[----:B------:R-:W0:Y:S01]  /*0650*/  F2I.U32.TRUNC.NTZ R12, R12 ;  /* 0x0000000c000c7305 */ /* 0x000e22000020f000 */
[----:B------:R-:W-:Y:S02]  /*0660*/  IMAD.IADD R3, R3, 0x1, -R0 ;  /* 0x0000000103037824 */ /* 0x000fe400078e0a00 */
[C---:B------:R-:W-:Y:S02]  /*0670*/  IMAD.IADD R11, R19.reuse, 0x1, -R10 ;  /* 0x00000001130b7824 */ /* 0x040fe400078e0a0a */
[----:B------:R-:W-:Y:S01]  /*0680*/  IMAD.SHL.U32 R10, R19, 0x4, RZ ;  /* 0x00000004130a7824 */ /* 0x000fe200078e00ff */
[----:B-----5:R-:W-:Y:S01]  /*0690*/  @!UP0 ULEA UR6, UR7, UR6, 0x18 ;  /* 0x0000000607068291 */ /* 0x020fe2000f8ec03f */
[----:B------:R-:W-:Y:S01]  /*06a0*/  ISETP.NE.AND P1, PT, R3, 0x3, PT ;  /* 0x000000030300780c */ /* 0x000fe20003f25270 */
[----:B------:R-:W-:Y:S01]  /*06b0*/  VOTEU.ALL UP0, P0 ;  /* 0x00000000003f7886 */ /* 0x000fe20000000000 */
[----:B------:R-:W-:-:S02]  /*06c0*/  ISETP.NE.AND P4, PT, R11, R6, PT ;  /* 0x000000060b00720c */ /* 0x000fc40003f85270 */
[----:B------:R-:W-:Y:S02]  /*06d0*/  LOP3.LUT R19, R19, 0xc, R10, 0x78, !PT ;  /* 0x0000000c13137812 */ /* 0x000fe400078e780a */
[----:B------:R-:W-:Y:S01]  /*06e0*/  LOP3.LUT P0, RZ, R8, 0x7, RZ, 0xc0, !PT ;  /* 0x0000000708ff7812 */ /* 0x000fe2000780c0ff */
[C---:B------:R-:W-:Y:S01]  /*06f0*/  VIADD R8, R2.reuse, 0xffffffff ;  /* 0xffffffff02087836 */ /* 0x040fe20000000000 */
[----:B------:R-:W-:Y:S01]  /*0700*/  ISETP.EQ.OR P1, PT, R3, RZ, !P1 ;  /* 0x000000ff0300720c */ /* 0x000fe20004f22670 */
[----:B0-----:R-:W-:Y:S01]  /*0710*/  IMAD.MOV R23, RZ, RZ, -R12 ;  /* 0x000000ffff177224 */ /* 0x001fe200078e0a0c */
[----:B------:R-:W-:Y:S01]  /*0720*/  ISETP.LT.U32.AND P0, PT, R19, 0x8, !P0 ;  /* 0x000000081300780c */ /* 0x000fe20004701070 */
[----:B------:R-:W0:Y:S02]  /*0730*/  FENCE.VIEW.ASYNC.S ;  /* 0x00000000000073c6 */ /* 0x000e240000000000 */
[----:B0-----:R0:W1:Y:S01]  /*0740*/  @!UP0 SYNCS.EXCH.64 URZ, [UR6+0x80], UR4 ;  /* 0x00008004063f85b2 */ /* 0x0010620008000100 */
[----:B------:R-:W-:Y:S01]  /*0750*/  ISETP.EQ.AND P1, PT, R2, RZ, P1 ;  /* 0x000000ff0200720c */ /* 0x000fe20000f22270 */
[----:B--2---:R-:W-:Y:S01]  /*0760*/  IMAD R11, R9, R23, R4 ;  /* 0x00000017090b7224 */ /* 0x004fe200078e0204 */
[----:B------:R-:W-:-:S02]  /*0770*/  ISETP.GE.U32.AND P6, PT, R8, 0x2, PT ;  /* 0x000000020800780c */ /* 0x000fc40003fc6070 */
[----:B------:R-:W-:Y:S02]  /*0780*/  @P4 LEA.HI R0, R19, R19, RZ, 0x1 ;  /* 0x0000001313004211 */ /* 0x000fe400078f08ff */
[----:B------:R-:W-:Y:S02]  /*0790*/  SEL R18, RZ, 0x1, !P1 ;  /* 0x00000001ff127807 */ /* 0x000fe40004800000 */
[----:B------:R-:W-:Y:S02]  /*07a0*/  @P4 SHF.R.S32.HI R0, RZ, 0x1, R0 ;  /* 0x00000001ff004819 */ /* 0x000fe40000011400 */
[----:B------:R-:W-:Y:S02]  /*07b0*/  SEL R18, R18, 0x2, P6 ;  /* 0x0000000212127807 */ /* 0x000fe40003000000 */
[----:B------:R-:W-:Y:S02]  /*07c0*/  @P4 ISETP.NE.AND P5, PT, R0, R11, PT ;  /* 0x0000000b0000420c */ /* 0x000fe40003fa5270 */
[----:B------:R-:W-:Y:S01]  /*07d0*/  SEL R11, RZ, 0x1, !P0 ;  /* 0x00000001ff0b7807 */ /* 0x000fe20004000000 */
[----:B------:R0:W2:Y:S01]  /*07e0*/  @!UP1 SYNCS.EXCH.64 URZ, [UR6+0x88], UR4 ;  /* 0x00008804063f95b2 */ /* 0x0000a20008000100 */
[----:B------:R-:W-:Y:S01]  /*07f0*/  @P4 SEL R22, RZ, 0x1, P5 ;  /* 0x00000001ff164807 */ /* 0x000fe20002800000 */
[----:B------:R-:W-:Y:S01]  /*0800*/  NOP ;  /* 0x0000000000007918 */ /* 0x000fe20000000000 */
[----:B------:R-:W-:-:S02]  /*0810*/  LOP3.LUT R0, R95, 0x7f, RZ, 0xc0, !PT ;  /* 0x0000007f5f007812 */ /* 0x000fc400078ec0ff */
[----:B------:R-:W-:Y:S01]  /*0820*/  LOP3.LUT R22, R22, R11, RZ, 0xc0, !PT ;  /* 0x0000000b16167212 */ /* 0x000fe200078ec0ff */
[----:B01----:R-:W-:Y:S06]  /*0830*/  @!P2 BRA `(.L_x_3) ;  /* 0x000000000008a947 */ /* 0x003fec0003800000 */
[----:B--2-4-:R-:W-:Y:S01]  /*0840*/  UCGABAR_ARV ;  /* 0x00000000000079c7 */ /* 0x014fe20008000000 */
[----:B------:R-:W-:Y:S05]  /*0850*/  BRA `(.L_x_4) ;  /* 0x0000000000047947 */ /* 0x000fea0003800000 */
.L_x_3:
[----:B--2-4-:R-:W-:Y:S01]  /*0860*/  NOP ;  /* 0x0000000000007918 */ /* 0x014fe20000000000 */
.L_x_4:
[----:B------:R-:W0:Y:S01]  /*0870*/  LDC R2, c[0x0][0x65c] ;  /* 0x00019700ff027b82 */ /* 0x000e220000000800 */
[----:B------:R-:W-:Y:S02]  /*0880*/  IMAD.U32 R10, RZ, RZ, UR8 ;  /* 0x00000008ff0a7e24 */ /* 0x000fe4000f8e00ff */
[----:B------:R-:W-:Y:S01]  /*0890*/  IMAD.MOV.U32 R11, RZ, RZ, RZ ;  /* 0x000000ffff0b7224 */ /* 0x000fe200078e00ff */
[----:B0-----:R-:W-:-:S04]  /*08a0*/  ISETP.NE.AND P1, PT, R2, 0x1, PT ;  /* 0x000000010200780c */ /* 0x001fc80003f25270 */
[----:B------:R-:W-:-:S09]  /*08b0*/  P2R R5, PR, RZ, 0x2 ;  /* 0x00000002ff057803 */ /* 0x000fd20000000000 */
[----:B------:R-:W0:Y:S01]  /*08c0*/  @P1 LDC R17, c[0x0][0x10] ;  /* 0x00000400ff111b82 */ /* 0x000e220000000800 */
[----:B------:R-:W-:Y:S02]  /*08d0*/  @P1 IMAD.MOV.U32 R5, RZ, RZ, RZ ;  /* 0x000000ffff051224 */ /* 0x000fe400078e00ff */
[----:B------:R-:W-:-:S05]  /*08e0*/  @P1 IMAD.MOV.U32 R15, RZ, RZ, RZ ;  /* 0x000000ffff0f1224 */ /* 0x000fca00078e00ff */
[----:B------:R-:W1:Y:S01]  /*08f0*/  @!P1 LDC R13, c[0x0][0xc] ;  /* 0x00000300ff0d9b82 */ /* 0x000e620000000800 */
[----:B------:R-:W-:Y:S01]  /*0900*/  ULDC UR4, c[0x0][0xc] ;  /* 0x0000030000047ab9 */ /* 0x000fe20000000800 */
[----:B------:R-:W-:Y:S01]  /*0910*/  ULDC UR5, c[0x0][0x10] ;  /* 0x0000040000057ab9 */ /* 0x000fe20000000800 */
[----:B------:R-:W-:Y:S01]  /*0920*/  ULDC UR6, c[0x0][0x14] ;  /* 0x0000050000067ab9 */ /* 0x000fe20000000800 */
[----:B------:R-:W-:-:S04]  /*0930*/  UIMAD.WIDE.U32 UR4, UR4, UR5, URZ ;  /* 0x00000005040472a5 */ /* 0x000fc8000f8e003f */
[----:B------:R-:W-:Y:S02]  /*0940*/  UIMAD.WIDE.U32 UR38, UR4, UR6, URZ ;  /* 0x00000006042672a5 */ /* 0x000fe4000f8e003f */
[----:B------:R-:W-:-:S04]  /*0950*/  UIMAD UR41, UR5, UR6, URZ ;  /* 0x00000006052972a4 */ /* 0x000fc8000f8e023f */
[----:B------:R-:W-:Y:S01]  /*0960*/  UIADD3 UR41, UR39, UR41, URZ ;  /* 0x0000002927297290 */ /* 0x000fe2000fffe03f */
[----:B0-----:R-:W-:-:S04]  /*0970*/  @P1 IMAD.WIDE.U32 R16, R17, UR8, R4 ;  /* 0x0000000811101c25 */ /* 0x001fc8000f8e0004 */
[----:B------:R-:W-:Y:S02]  /*0980*/  @P1 IMAD.IADD R17, R17, 0x1, R15 ;  /* 0x0000000111111824 */ /* 0x000fe400078e020f */
[----:B-1----:R-:W-:-:S04]  /*0990*/  @!P1 IMAD.WIDE.U32 R10, R4, R13, R10 ;  /* 0x0000000d040a9225 */ /* 0x002fc800078e000a */
[----:B------:R-:W-:Y:S02]  /*09a0*/  @!P1 IMAD.MOV.U32 R16, RZ, RZ, R10 ;  /* 0x000000ffff109224 */ /* 0x000fe400078e000a */
[----:B------:R-:W-:Y:S01]  /*09b0*/  @!P1 IMAD.MOV.U32 R17, RZ, RZ, R11 ;  /* 0x000000ffff119224 */ /* 0x000fe200078e000b */
[----:B------:R-:W-:Y:S06]  /*09c0*/  @!P2 BRA `(.L_x_5) ;  /* 0x00000000000ca947 */ /* 0x000fec0003800000 */
[----:B------:R-:W-:Y:S01]  /*09d0*/  UCGABAR_WAIT ;  /* 0x0000000000007dc7 */ /* 0x000fe20008000000 */
[----:B------:R-:W-:Y:S01]  /*09e0*/  CCTL.IVALL ;  /* 0x00000000ff00798f */ /* 0x000fe20002000000 */
[----:B------:R-:W-:Y:S05]  /*09f0*/  BRA `(.L_x_6) ;  /* 0x0000000000047947 */ /* 0x000fea0003800000 */
.L_x_5:
[----:B------:R-:W-:Y:S06]  /*0a00*/  BAR.SYNC.DEFER_BLOCKING 0x0 ;  /* 0x0000000000007b1d */ /* 0x000fec0000010000 */
.L_x_6:
[----:B------:R-:W-:Y:S05]  /*0a10*/  @!P3 BRA `(.L_x_7) ;  /* 0x0000005c00c0b947 */ /* 0x000fea0003800000 */
[----:B------:R-:W-:-:S13]  /*0a20*/  ISETP.GT.U32.AND P0, PT, R8, 0x1, PT ;  /* 0x000000010800780c */ /* 0x000fda0003f04070 */
[----:B------:R-:W-:Y:S05]  /*0a30*/  @P0 EXIT ;  /* 0x000000000000094d */ /* 0x000fea0003800000 */
[----:B------:R-:W-:Y:S01]  /*0a40*/  ULDC.64 UR4, c[0x0][0x650] ;  /* 0x0001940000047ab9 */ /* 0x000fe20000000a00 */
[----:B------:R-:W-:Y:S01]  /*0a50*/  PRMT R3, RZ, 0x7610, R3 ;  /* 0x00007610ff037816 */ /* 0x000fe20000000003 */
[----:B------:R-:W-:Y:S01]  /*0a60*/  IMAD.MOV.U32 R103, RZ, RZ, -0x1 ;  /* 0xffffffffff677424 */ /* 0x000fe200078e00ff */
[----:B------:R-:W-:Y:S01]  /*0a70*/  ISETP.GE.U32.AND P0, PT, R16, UR4, PT ;  /* 0x0000000410007c0c */ /* 0x000fe2000bf06070 */
[----:B------:R-:W-:Y:S02]  /*0a80*/  IMAD.MOV.U32 R100, RZ, RZ, -0x1 ;  /* 0xffffffffff647424 */ /* 0x000fe400078e00ff */
[----:B------:R-:W-:Y:S01]  /*0a90*/  IMAD.MOV.U32 R101, RZ, RZ, -0x1 ;  /* 0xffffffffff657424 */ /* 0x000fe200078e00ff */
[----:B------:R-:W-:-:S13]  /*0aa0*/  ISETP.GE.U32.AND.EX P0, PT, R17, UR5, PT, P0 ;  /* 0x0000000511007c0c */ /* 0x000fda000bf06100 */
[----:B------:R-:W-:Y:S05]  /*0ab0*/  @P0 BRA `(.L_x_8) ;  /* 0x0000000400280947 */ /* 0x000fea0003800000 */
[----:B------:R-:W0:Y:S01]  /*0ac0*/  LDC.64 R24, c[0x0][0x628] ;  /* 0x00018a00ff187b82 */ /* 0x000e220000000a00 */
[----:B------:R-:W-:Y:S02]  /*0ad0*/  IMAD.MOV.U32 R10, RZ, RZ, R16 ;  /* 0x000000ffff0a7224 */ /* 0x000fe400078e0010 */
[----:B------:R-:W-:-:S05]  /*0ae0*/  IMAD.MOV.U32 R11, RZ, RZ, R17 ;  /* 0x000000ffff0b7224 */ /* 0x000fca00078e0011 */
[----:B------:R-:W1:Y:S08]  /*0af0*/  LDC R8, c[0x0][0x630] ;  /* 0x00018c00ff087b82 */ /* 0x000e700000000800 */
[----:B------:R-:W2:Y:S01]  /*0b00*/  LDC.64 R26, c[0x0][0x620] ;  /* 0x00018800ff1a7b82 */ /* 0x000ea20000000a00 */
[----:B0-----:R-:W-:-:S04]  /*0b10*/  ISETP.NE.U32.AND P0, PT, R24, RZ, PT ;  /* 0x000000ff1800720c */ /* 0x001fc80003f05070 */
[----:B------:R-:W-:-:S13]  /*0b20*/  ISETP.NE.AND.EX P0, PT, R25, RZ, PT, P0 ;  /* 0x000000ff1900720c */ /* 0x000fda0003f05300 */
[----:B-12---:R-:W-:Y:S05]  /*0b30*/  @!P0 BRA `(.L_x_9) ;  /* 0x0000000000288947 */ /* 0x006fea0003800000 */
[----:B------:R-:W0:Y:S02]  /*0b40*/  LDC R3, c[0x0][0x634] ;  /* 0x00018d00ff037b82 */ /* 0x000e240000000800 */
[----:B0-----:R-:W-:-:S05]  /*0b50*/  IADD3 R3, P0, R16, R3, RZ ;  /* 0x0000000310037210 */ /* 0x001fca0007f1e0ff */
[----:B------:R-:W-:-:S04]  /*0b60*/  IMAD.X R21, RZ, RZ, R17, P0 ;  /* 0x000000ffff157224 */ /* 0x000fc800000e0611 */
[----:B------:R-:W-:-:S04]  /*0b70*/  IMAD.WIDE.U32 R10, R21, R24, RZ ;  /* 0x00000018150a7225 */ /* 0x000fc800078e00ff */
[----:B------:R-:W-:-:S04]  /*0b80*/  IMAD.WIDE.U32 R12, P0, R3, R25, R10 ;  /* 0x00000019030c7225 */ /* 0x000fc8000780000a */
[----:B------:R-:W-:-:S04]  /*0b90*/  IMAD.WIDE.U32 R10, R3, R24, RZ ;  /* 0x00000018030a7225 */ /* 0x000fc800078e00ff */
[----:B------:R-:W-:Y:S01]  /*0ba0*/  IMAD.X R15, RZ, RZ, RZ, P0 ;  /* 0x000000ffff0f7224 */ /* 0x000fe200000e06ff */
[----:B------:R-:W-:Y:S01]  /*0bb0*/  IADD3 RZ, P0, R11, R12, RZ ;  /* 0x0000000c0bff7210 */ /* 0x000fe20007f1e0ff */
[----:B------:R-:W-:-:S04]  /*0bc0*/  IMAD.MOV.U32 R14, RZ, RZ, R13 ;  /* 0x000000ffff0e7224 */ /* 0x000fc800078e000d */
[----:B------:R-:W-:-:S08]  /*0bd0*/  IMAD.WIDE.U32.X R10, R21, R25, R14, P0 ;  /* 0x00000019150a7225 */ /* 0x000fd000000e040e */
.L_x_9:
[----:B------:R-:W0:Y:S01]  /*0be0*/  LDC.64 R30, c[0x0][0x640] ;  /* 0x00019000ff1e7b82 */ /* 0x000e220000000a00 */
[-CC-:B------:R-:W-:Y:S01]  /*0bf0*/  SHF.R.U64 R101, R10, R8.reuse, R11.reuse ;  /* 0x000000080a657219 */ /* 0x180fe2000000120b */
[----:B------:R-:W-:Y:S01]  /*0c00*/  IMAD R29, R9, R23, R4 ;  /* 0x00000017091d7224 */ /* 0x000fe200078e0204 */
[----:B------:R-:W-:Y:S01]  /*0c10*/  SHF.R.U32.HI R3, RZ, R8, R11 ;  /* 0x00000008ff037219 */ /* 0x000fe2000001160b */
[----:B------:R-:W-:Y:S01]  /*0c20*/  IMAD.MOV.U32 R23, RZ, RZ, 0x1 ;  /* 0x00000001ff177424 */ /* 0x000fe200078e00ff */
[----:B------:R-:W-:-:S03]  /*0c30*/  IADD3 R5, P0, RZ, -R101, RZ ;  /* 0x80000065ff057210 */ /* 0x000fc60007f1e0ff */
[----:B------:R-:W1:Y:S02]  /*0c40*/  LDC R12, c[0x0][0x618] ;  /* 0x00018600ff0c7b82 */ /* 0x000e640000000800 */
[----:B------:R-:W-:Y:S02]  /*0c50*/  IMAD.X R3, RZ, RZ, ~R3, P0 ;  /* 0x000000ffff037224 */ /* 0x000fe400000e0e03 */
[----:B------:R-:W-:-:S04]  /*0c60*/  IMAD.WIDE.U32 R10, R5, R26, R16 ;  /* 0x0000001a050a7225 */ /* 0x000fc800078e0010 */
[----:B------:R-:W2:Y:S01]  /*0c70*/  LDC R20, c[0x0][0x608] ;  /* 0x00018200ff147b82 */ /* 0x000ea20000000800 */
[----:B------:R-:W-:Y:S02]  /*0c80*/  IMAD R8, R3, R26, RZ ;  /* 0x0000001a03087224 */ /* 0x000fe400078e02ff */
[----:B------:R-:W-:Y:S02]  /*0c90*/  IMAD.MOV.U32 R3, RZ, RZ, -0x1 ;  /* 0xffffffffff037424 */ /* 0x000fe400078e00ff */
[----:B------:R-:W-:-:S03]  /*0ca0*/  IMAD R5, R5, R27, R8 ;  /* 0x0000001b05057224 */ /* 0x000fc600078e0208 */
[----:B------:R-:W3:Y:S01]  /*0cb0*/  LDC R28, c[0x0][0x658] ;  /* 0x00019600ff1c7b82 */ /* 0x000ee20000000800 */
[----:B------:R-:W-:Y:S01]  /*0cc0*/  IMAD.IADD R5, R11, 0x1, R5 ;  /* 0x000000010b057824 */ /* 0x000fe200078e0205 */
[----:B0-----:R-:W-:-:S04]  /*0cd0*/  ISETP.NE.U32.AND P0, PT, R30, RZ, PT ;  /* 0x000000ff1e00720c */ /* 0x001fc80003f05070 */
[----:B------:R-:W-:Y:S02]  /*0ce0*/  ISETP.NE.AND.EX P0, PT, R31, RZ, PT, P0 ;  /* 0x000000ff1f00720c */ /* 0x000fe40003f05300 */
[----:B------:R-:W0:Y:S01]  /*0cf0*/  LDC R24, c[0x0][0x600] ;  /* 0x00018000ff187b82 */ /* 0x000e220000000800 */
[-CC-:B-1----:R-:W-:Y:S02]  /*0d00*/  SHF.R.U64 R14, R10, R12.reuse, R5.reuse ;  /* 0x0000000c0a0e7219 */ /* 0x182fe40000001205 */
[----:B------:R-:W-:-:S05]  /*0d10*/  SHF.R.U32.HI R5, RZ, R12, R5 ;  /* 0x0000000cff057219 */ /* 0x000fca0000011605 */
[----:B------:R-:W1:Y:S01]  /*0d20*/  LDC R15, c[0x0][0x648] ;  /* 0x00019200ff0f7b82 */ /* 0x000e620000000800 */
[-CC-:B--2---:R-:W-:Y:S02]  /*0d30*/  SHF.R.U64 R27, R14, R20.reuse, R5.reuse ;  /* 0x000000140e1b7219 */ /* 0x184fe40000001205 */
[----:B------:R-:W-:-:S05]  /*0d40*/  SHF.R.U32.HI R5, RZ, R20, R5 ;  /* 0x00000014ff057219 */ /* 0x000fca0000011605 */
[----:B------:R-:W2:Y:S01]  /*0d50*/  LDC R21, c[0x0][0x638] ;  /* 0x00018e00ff157b82 */ /* 0x000ea20000000800 */
[-CC-:B---3--:R-:W-:Y:S02]  /*0d60*/  SHF.R.U64 R20, R27, R28.reuse, R5.reuse ;  /* 0x0000001c1b147219 */ /* 0x188fe40000001205 */
[-C--:B------:R-:W-:Y:S02]  /*0d70*/  SHF.L.U32 R3, R3, R28.reuse, RZ ;  /* 0x0000001c03037219 */ /* 0x080fe400000006ff */
[----:B------:R-:W-:Y:S01]  /*0d80*/  SHF.R.U32.HI R5, RZ, R28, R5 ;  /* 0x0000001cff057219 */ /* 0x000fe20000011605 */
[----:B------:R-:W-:Y:S01]  /*0d90*/  IMAD.MOV.U32 R4, RZ, RZ, R20 ;  /* 0x000000ffff047224 */ /* 0x000fe200078e0014 */
[----:B------:R-:W-:Y:S01]  /*0da0*/  LOP3.LUT R12, RZ, R3, RZ, 0x33, !PT ;  /* 0x00000003ff0c7212 */ /* 0x000fe200078e33ff */
[----:B------:R-:W3:Y:S01]  /*0db0*/  LDC R25, c[0x0][0x610] ;  /* 0x00018400ff197b82 */ /* 0x000ee20000000800 */
[----:B------:R-:W-:Y:S05]  /*0dc0*/  @!P0 BRA `(.L_x_10) ;  /* 0x0000000000288947 */ /* 0x000fea0003800000 */
[----:B------:R-:W4:Y:S02]  /*0dd0*/  LDC R3, c[0x0][0x64c] ;  /* 0x00019300ff037b82 */ /* 0x000f240000000800 */
[----:B----4-:R-:W-:-:S05]  /*0de0*/  IADD3 R3, P0, R20, R3, RZ ;  /* 0x0000000314037210 */ /* 0x010fca0007f1e0ff */
        /* <DEDUP_REMOVED lines=8> */
.L_x_10:
[----:B-1----:R-:W-:Y:S01]  /*0e70*/  SHF.R.U64 R4, R4, R15, R5 ;  /* 0x0000000f04047219 */ /* 0x002fe20000001205 */
[----:B0-----:R-:W-:Y:S01]  /*0e80*/  VIADD R5, R24, 0xffffffff ;  /* 0xffffffff18057836 */ /* 0x001fe20000000000 */
[----:B------:R-:W-:Y:S02]  /*0e90*/  SHF.L.U32 R3, R23, R28, RZ ;  /* 0x0000001c17037219 */ /* 0x000fe400000006ff */
[----:B------:R-:W-:Y:S01]  /*0ea0*/  LOP3.LUT R12, R27, R12, RZ, 0xc0, !PT ;  /* 0x0000000c1b0c7212 */ /* 0x000fe200078ec0ff */
[----:B------:R-:W-:Y:S01]  /*0eb0*/  IMAD.MOV R8, RZ, RZ, -R4 ;  /* 0x000000ffff087224 */ /* 0x000fe200078e0a04 */
[----:B------:R-:W-:Y:S02]  /*0ec0*/  SEL R6, R6, R29, !P1 ;  /* 0x0000001d06067207 */ /* 0x000fe40004800000 */
[----:B------:R-:W-:Y:S01]  /*0ed0*/  LOP3.LUT R5, R14, R5, RZ, 0xc0, !PT ;  /* 0x000000050e057212 */ /* 0x000fe200078ec0ff */
[----:B------:R-:W-:Y:S02]  /*0ee0*/  IMAD R9, R3, R4, R12 ;  /* 0x0000000403097224 */ /* 0x000fe400078e020c */
[----:B--2---:R-:W-:-:S02]  /*0ef0*/  IMAD R3, R8, R21, R20 ;  /* 0x0000001508037224 */ /* 0x004fc400078e0214 */
[----:B---3--:R-:W-:Y:S02]  /*0f00*/  IMAD R6, R9, R25, R6 ;  /* 0x0000001909067224 */ /* 0x008fe400078e0206 */
[----:B------:R-:W-:Y:S02]  /*0f10*/  IMAD R103, R3, R24, R5 ;  /* 0x0000001803677224 */ /* 0x000fe400078e0205 */
[----:B------:R-:W-:-:S03]  /*0f20*/  IMAD.MOV.U32 R4, RZ, RZ, 0x1 ;  /* 0x00000001ff047424 */ /* 0x000fc600078e00ff */
[----:B------:R-:W-:Y:S02]  /*0f30*/  SEL R100, R103, R6, !P1 ;  /* 0x0000000667647207 */ /* 0x000fe40004800000 */
[----:B------:R-:W-:Y:S02]  /*0f40*/  PRMT R3, R4, 0x7610, R3 ;  /* 0x0000761004037816 */ /* 0x000fe40000000003 */
[----:B------:R-:W-:-:S07]  /*0f50*/  SEL R103, R6, R103, !P1 ;  /* 0x0000006706677207 */ /* 0x000fce0004800000 */
.L_x_8:
[----:B------:R-:W-:-:S08]  /*0f60*/  NOP ;  /* 0x0000000000007918 */ /* 0x000fd00000000000 */
[----:B------:R-:W0:Y:S02]  /*0f70*/  USETMAXREG.TRY_ALLOC.CTAPOOL UP0, 0xe8 ;  /* 0x000000e8000079c8 */ /* 0x000e240008000600 */
[----:B0-----:R-:W-:-:S13]  /*0f80*/  PLOP3.LUT P0, PT, PT, PT, UP0, 0x80, 0x0 ;  /* 0x000000000000781c */ /* 0x001fda0003f0f008 */
[----:B------:R-:W-:Y:S05]  /*0f90*/  @!P0 BRA `(.L_x_8) ;  /* 0xfffffffc00f08947 */ /* 0x000fea000383ffff */
[----:B------:R-:W-:Y:S01]  /*0fa0*/  ULDC.64 UR4, c[0x0][0x598] ;  /* 0x0001660000047ab9 */ /* 0x000fe20000000a00 */
[----:B------:R-:W-:Y:S01]  /*0fb0*/  ULDC.64 UR36, c[0x0][0x208] ;  /* 0x0000820000247ab9 */ /* 0x000fe20000000a00 */
[----:B------:R-:W-:-:S04]  /*0fc0*/  ISETP.NE.U32.AND P0, PT, RZ, UR4, PT ;  /* 0x00000004ff007c0c */ /* 0x000fc8000bf05070 */
[----:B------:R-:W-:-:S13]  /*0fd0*/  ISETP.NE.AND.EX P0, PT, RZ, UR5, PT, P0 ;  /* 0x00000005ff007c0c */ /* 0x000fda000bf05300 */
[----:B------:R-:W-:Y:S05]  /*0fe0*/  @!P0 BRA `(.L_x_11) ;  /* 0x00000000001c8947 */ /* 0x000fea0003800000 */
[----:B------:R-:W0:Y:S02]  /*0ff0*/  LDC.64 R4, c[0x0][0x598] ;  /* 0x00016600ff047b82 */ /* 0x000e240000000a00 */
[----:B0-----:R-:W2:Y:S02]  /*1000*/  LDG.E.64 R4, desc[UR36][R4.64] ;  /* 0x0000002404047981 */ /* 0x001ea4000c1e1b00 */
[----:B--2---:R-:W-:-:S04]  /*1010*/  ISETP.NE.U32.AND P0, PT, R4, RZ, PT ;  /* 0x000000ff0400720c */ /* 0x004fc80003f05070 */
[----:B------:R-:W-:-:S13]  /*1020*/  ISETP.NE.AND.EX P0, PT, R5, RZ, PT, P0 ;  /* 0x000000ff0500720c */ /* 0x000fda0003f05300 */
[----:B------:R-:W-:Y:S05]  /*1030*/  @!P0 BRA `(.L_x_11) ;  /* 0x0000000000088947 */ /* 0x000fea0003800000 */
[----:B------:R0:W5:Y:S01]  /*1040*/  LD.E R23, desc[UR36][R4.64] ;  /* 0x0000002404177980 */ /* 0x000162000c101900 */
[----:B------:R-:W-:Y:S05]  /*1050*/  BRA `(.L_x_12) ;  /* 0x0000000000247947 */ /* 0x000fea0003800000 */
.L_x_11:
[----:B------:R-:W-:Y:S02]  /*1060*/  ULDC.64 UR4, c[0x0][0x588] ;  /* 0x0001620000047ab9 */ /* 0x000fe40000000a00 */
[----:B------:R-:W-:-:S04]  /*1070*/  ISETP.NE.U32.AND P0, PT, RZ, UR4, PT ;  /* 0x00000004ff007c0c */ /* 0x000fc8000bf05070 */
[----:B------:R-:W-:-:S13]  /*1080*/  ISETP.NE.AND.EX P0, PT, RZ, UR5, PT, P0 ;  /* 0x00000005ff007c0c */ /* 0x000fda000bf05300 */
[----:B------:R-:W-:Y:S05]  /*1090*/  @!P0 BRA `(.L_x_13) ;  /* 0x00000000000c8947 */ /* 0x000fea0003800000 */
[----:B------:R-:W0:Y:S02]  /*10a0*/  LDC.64 R4, c[0x0][0x588] ;  /* 0x00016200ff047b82 */ /* 0x000e240000000a00 */
[----:B0-----:R1:W5:Y:S01]  /*10b0*/  LDG.E R23, desc[UR36][R4.64] ;  /* 0x0000002404177981 */ /* 0x001362000c1e1900 */
[----:B------:R-:W-:Y:S05]  /*10c0*/  BRA `(.L_x_12) ;  /* 0x0000000000087947 */ /* 0x000fea0003800000 */
.L_x_13:
[----:B------:R-:W-:Y:S02]  /*10d0*/  ULDC UR4, c[0x0][0x580] ;  /* 0x0001600000047ab9 */ /* 0x000fe40000000800 */
[----:B------:R-:W-:-:S07]  /*10e0*/  IMAD.U32 R23, RZ, RZ, UR4 ;  /* 0x00000004ff177e24 */ /* 0x000fce000f8e00ff */
.L_x_12:
[----:B------:R-:W-:Y:S02]  /*10f0*/  ULDC.64 UR4, c[0x0][0x5a0] ;  /* 0x0001680000047ab9 */ /* 0x000fe40000000a00 */
[----:B------:R-:W-:-:S04]  /*1100*/  ISETP.NE.U32.AND P0, PT, RZ, UR4, PT ;  /* 0x00000004ff007c0c */ /* 0x000fc8000bf05070 */
[----:B------:R-:W-:-:S13]  /*1110*/  ISETP.NE.AND.EX P0, PT, RZ, UR5, PT, P0 ;  /* 0x00000005ff007c0c */ /* 0x000fda000bf05300 */
[----:B------:R-:W-:Y:S05]  /*1120*/  @!P0 BRA `(.L_x_14) ;  /* 0x00000000001c8947 */ /* 0x000fea0003800000 */
[----:B01----:R-:W0:Y:S02]  /*1130*/  LDC.64 R4, c[0x0][0x5a0] ;  /* 0x00016800ff047b82 */ /* 0x003e240000000a00 */
[----:B0-----:R-:W2:Y:S02]  /*1140*/  LDG.E.64 R4, desc[UR36][R4.64] ;  /* 0x0000002404047981 */ /* 0x001ea4000c1e1b00 */
[----:B--2---:R-:W-:-:S04]  /*1150*/  ISETP.NE.U32.AND P0, PT, R4, RZ, PT ;  /* 0x000000ff0400720c */ /* 0x004fc80003f05070 */
[----:B------:R-:W-:-:S13]  /*1160*/  ISETP.NE.AND.EX P0, PT, R5, RZ, PT, P0 ;  /* 0x000000ff0500720c */ /* 0x000fda0003f05300 */
[----:B------:R-:W-:Y:S05]  /*1170*/  @!P0 BRA `(.L_x_14) ;  /* 0x0000000000088947 */ /* 0x000fea0003800000 */
[----:B------:R0:W5:Y:S01]  /*1180*/  LD.E R90, desc[UR36][R4.64] ;  /* 0x00000024045a7980 */ /* 0x000162000c101900 */
[----:B------:R-:W-:Y:S05]  /*1190*/  BRA `(.L_x_15) ;  /* 0x0000000000247947 */ /* 0x000fea0003800000 */
.L_x_14:
[----:B------:R-:W-:Y:S02]  /*11a0*/  ULDC.64 UR4, c[0x0][0x590] ;  /* 0x0001640000047ab9 */ /* 0x000fe40000000a00 */
[----:B------:R-:W-:-:S04]  /*11b0*/  ISETP.NE.U32.AND P0, PT, RZ, UR4, PT ;  /* 0x00000004ff007c0c */ /* 0x000fc8000bf05070 */
[----:B------:R-:W-:-:S13]  /*11c0*/  ISETP.NE.AND.EX P0, PT, RZ, UR5, PT, P0 ;  /* 0x00000005ff007c0c */ /* 0x000fda000bf05300 */
[----:B------:R-:W-:Y:S05]  /*11d0*/  @!P0 BRA `(.L_x_16) ;  /* 0x00000000000c8947 */ /* 0x000fea0003800000 */
[----:B------:R-:W2:Y:S02]  /*11e0*/  LDC.64 R90, c[0x0][0x590] ;  /* 0x00016400ff5a7b82 */ /* 0x000ea40000000a00 */
[----:B--2---:R2:W5:Y:S01]  /*11f0*/  LDG.E R90, desc[UR36][R90.64] ;  /* 0x000000245a5a7981 */ /* 0x004562000c1e1900 */
[----:B------:R-:W-:Y:S05]  /*1200*/  BRA `(.L_x_15) ;  /* 0x0000000000087947 */ /* 0x000fea0003800000 */
.L_x_16:
[----:B------:R-:W-:Y:S02]  /*1210*/  ULDC UR4, c[0x0][0x584] ;  /* 0x0001610000047ab9 */ /* 0x000fe40000000800 */
[----:B------:R-:W-:-:S07]  /*1220*/  IMAD.U32 R90, RZ, RZ, UR4 ;  /* 0x00000004ff5a7e24 */ /* 0x000fce000f8e00ff */
.L_x_15:
[----:B------:R-:W-:-:S13]  /*1230*/  LOP3.LUT P0, RZ, R3, 0xff, RZ, 0xc0, !PT ;  /* 0x000000ff03ff7812 */ /* 0x000fda000780c0ff */
[----:B------:R-:W-:Y:S05]  /*1240*/  @!P0 EXIT ;  /* 0x000000000000894d */ /* 0x000fea0003800000 */
[----:B------:R-:W3:Y:S01]  /*1250*/  LDC R93, c[0x0][0x658] ;  /* 0x00019600ff5d7b82 */ /* 0x000ee20000000800 */
[----:B------:R-:W-:Y:S01]  /*1260*/  LOP3.LUT R7, R7, 0x1, RZ, 0xc0, !PT ;  /* 0x0000000107077812 */ /* 0x000fe200078ec0ff */
[----:B------:R-:W-:Y:S01]  /*1270*/  ULDC.64 UR6, c[0x0][0x288] ;  /* 0x0000a20000067ab9 */ /* 0x000fe20000000a00 */
[----:B------:R-:W-:Y:S01]  /*1280*/  SHF.R.U32.HI R3, RZ, 0x2, R95 ;  /* 0x00000002ff037819 */ /* 0x000fe2000001165f */
[----:B------:R-:W-:Y:S01]  /*1290*/  UIADD3 UR4, UR7, 0x3f, URZ ;  /* 0x0000003f07047890 */ /* 0x000fe2000fffe03f */
[----:B------:R-:W-:Y:S01]  /*12a0*/  SHF.R.U32.HI R0, RZ, 0x1, R0 ;  /* 0x00000001ff007819 */ /* 0x000fe20000011600 */
[----:B------:R-:W-:Y:S01]  /*12b0*/  IMAD.SHL.U32 R88, R7, 0x40, RZ ;  /* 0x0000004007587824 */ /* 0x000fe200078e00ff */
[----:B------:R-:W-:Y:S01]  /*12c0*/  LOP3.LUT R3, R3, 0x7, RZ, 0xc0, !PT ;  /* 0x0000000703037812 */ /* 0x000fe200078ec0ff */
[----:B------:R-:W4:Y:S01]  /*12d0*/  LDC.64 R8, c[0x0][0x5c8] ;  /* 0x00017200ff087b82 */ /* 0x000f220000000a00 */
[----:B------:R-:W-:Y:S01]  /*12e0*/  USHF.R.S32.HI UR5, URZ, 0x1f, UR4 ;  /* 0x0000001f3f057899 */ /* 0x000fe20008011404 */
[----:B------:R-:W-:Y:S01]  /*12f0*/  LOP3.LUT R0, R0, 0x30, RZ, 0xc0, !PT ;  /* 0x0000003000007812 */ /* 0x000fe200078ec0ff */
[----:B------:R-:W-:Y:S01]  /*1300*/  IMAD.MOV.U32 R6, RZ, RZ, 0x1 ;  /* 0x00000001ff067424 */ /* 0x000fe200078e00ff */
[--C-:B------:R-:W-:Y:S01]  /*1310*/  LOP3.LUT R88, R88, 0x40, R3.reuse, 0xe2, !PT ;  /* 0x0000004058587812 */ /* 0x100fe200078ee203 */
[----:B------:R-:W-:Y:S01]  /*1320*/  ULEA.HI UR5, UR5, UR4, URZ, 0x6 ;  /* 0x0000000405057291 */ /* 0x000fe2000f8f303f */
[-C--:B01----:R-:W-:Y:S01]  /*1330*/  IADD3 R4, RZ, -R0.reuse, -R3 ;  /* 0x80000000ff047210 */ /* 0x083fe20007ffe803 */
[----:B------:R-:W-:Y:S01]  /*1340*/  IMAD.U32 R5, RZ, RZ, UR6 ;  /* 0x00000006ff057e24 */ /* 0x000fe2000f8e00ff */
[----:B------:R-:W0:Y:S01]  /*1350*/  LDC R97, c[0x0][0x600] ;  /* 0x00018000ff617b82 */ /* 0x000e220000000800 */
[----:B------:R-:W-:Y:S01]  /*1360*/  LOP3.LUT R88, R88, R0, RZ, 0xfc, !PT ;  /* 0x0000000058587212 */ /* 0x000fe200078efcff */
[----:B------:R-:W-:Y:S01]  /*1370*/  IMAD.MOV.U32 R0, RZ, RZ, -0x1 ;  /* 0xffffffffff007424 */ /* 0x000fe200078e00ff */
[----:B------:R-:W-:Y:S01]  /*1380*/  USHF.R.S32.HI UR43, URZ, 0x6, UR5 ;  /* 0x000000063f2b7899 */ /* 0x000fe20008011405 */
[----:B------:R-:W-:Y:S01]  /*1390*/  LOP3.LUT R94, R95, 0x3, RZ, 0xc0, !PT ;  /* 0x000000035f5e7812 */ /* 0x000fe200078ec0ff */
[----:B------:R-:W-:Y:S01]  /*13a0*/  IMAD R4, R7, -0x40, R4 ;  /* 0xffffffc007047824 */ /* 0x000fe200078e0204 */
[C---:B------:R-:W-:Y:S01]  /*13b0*/  LOP3.LUT R96, R95.reuse, 0x80, RZ, 0xc0, !PT ;  /* 0x000000805f607812 */ /* 0x040fe200078ec0ff */
[----:B------:R-:W-:Y:S01]  /*13c0*/  UISETP.LT.AND UP0, UPT, UR43, 0x1, UPT ;  /* 0x000000012b00788c */ /* 0x000fe2000bf01270 */
[-C--:B---3--:R-:W-:Y:S01]  /*13d0*/  SHF.L.U32 R0, R0, R93.reuse, RZ ;  /* 0x0000005d00007219 */ /* 0x088fe200000006ff */
[----:B------:R-:W-:Y:S01]  /*13e0*/  ULDC UR4, c[0x0][0x284] ;  /* 0x0000a10000047ab9 */ /* 0x000fe20000000800 */
[----:B------:R-:W-:Y:S01]  /*13f0*/  IMAD R94, R94, -0x2, R5 ;  /* 0xfffffffe5e5e7824 */ /* 0x000fe200078e0205 */
[----:B------:R-:W-:Y:S01]  /*1400*/  USEL UR44, UR43, 0x1, UP0 ;  /* 0x000000012b2c7887 */ /* 0x000fe20008000000 */
[----:B------:R-:W-:Y:S01]  /*1410*/  SHF.L.U32 R93, R6, R93, RZ ;  /* 0x0000005d065d7219 */ /* 0x000fe200000006ff */
[----:B------:R-:W-:Y:S01]  /*1420*/  IMAD.SHL.U32 R95, R95, 0x2, RZ ;  /* 0x000000025f5f7824 */ /* 0x000fe200078e00ff */
[----:B------:R-:W-:Y:S01]  /*1430*/  LOP3.LUT R102, R18, 0x1, RZ, 0xfc, !PT ;  /* 0x0000000112667812 */ /* 0x000fe200078efcff */
[----:B------:R-:W-:Y:S01]  /*1440*/  VIADD R99, R4, UR4 ;  /* 0x0000000404637c36 */ /* 0x000fe20008000000 */
[C---:B----4-:R-:W-:Y:S01]  /*1450*/  SHF.L.U64.HI R92, R8.reuse, 0x3, R9 ;  /* 0x00000003085c7819 */ /* 0x050fe20000010209 */
[----:B--2---:R-:W-:Y:S01]  /*1460*/  IMAD.SHL.U32 R91, R8, 0x8, RZ ;  /* 0x00000008085b7824 */ /* 0x004fe200078e00ff */
[----:B------:R-:W-:Y:S01]  /*1470*/  SHF.R.U32.HI R96, RZ, 0x7, R96 ;  /* 0x00000007ff607819 */ /* 0x000fe20000011660 */
[----:B------:R-:W-:Y:S01]  /*1480*/  IMAD.MOV.U32 R89, RZ, RZ, RZ ;  /* 0x000000ffff597224 */ /* 0x000fe200078e00ff */
[----:B------:R-:W-:Y:S01]  /*1490*/  LOP3.LUT R98, RZ, R0, RZ, 0x33, !PT ;  /* 0x00000000ff627212 */ /* 0x000fe200078e33ff */
[----:B------:R-:W-:Y:S01]  /*14a0*/  UIADD3 UR44, UR43, -UR44, URZ ;  /* 0x8000002c2b2c7290 */ /* 0x000fe2000fffe03f */
[----:B------:R-:W-:Y:S01]  /*14b0*/  UMOV UR40, URZ ;  /* 0x0000003f00287c82 */ /* 0x000fe20008000000 */
[----:B0-----:R-:W-:Y:S01]  /*14c0*/  VIADD R97, R97, 0xffffffff ;  /* 0xffffffff61617836 */ /* 0x001fe20000000000 */
[----:B------:R-:W-:-:S09]  /*14d0*/  UMOV UR42, URZ ;  /* 0x0000003f002a7c82 */ /* 0x000fd20008000000 */
.L_x_164:
[----:B0-----:R-:W0:Y:S01]  /*14e0*/  SHFL.IDX PT, R0, R96, RZ, 0x1f ;  /* 0x00001fff60007589 */ /* 0x001e2200000e0000 */
[----:B-1----:R-:W1:Y:S01]  /*14f0*/  S2UR UR7, SR_CgaCtaId ;  /* 0x00000000000779c3 */ /* 0x002e620000008800 */
[----:B------:R-:W-:Y:S01]  /*1500*/  UMOV UR6, 0x400 ;  /* 0x0000040000067882 */ /* 0x000fe20000000000 */
[----:B0-----:R-:W-:Y:S01]  /*1510*/  R2UR UR4, R0 ;  /* 0x00000000000472ca */ /* 0x001fe200000e0000 */
[----:B-1----:R-:W-:-:S12]  /*1520*/  ULEA UR6, UR7, UR6, 0x18 ;  /* 0x0000000607067291 */ /* 0x002fd8000f8ec03f */
[----:B------:R-:W-:-:S04]  /*1530*/  ULEA.HI UR5, UR4, UR4, URZ, 0x1 ;  /* 0x0000000404057291 */ /* 0x000fc8000f8f083f */
[----:B------:R-:W-:-:S04]  /*1540*/  ULOP3.LUT UR5, UR5, 0x7fffe, URZ, 0xc0, !UPT ;  /* 0x0007fffe05057892 */ /* 0x000fc8000f8ec03f */
[----:B------:R-:W-:-:S03]  /*1550*/  UIADD3 UR5, UR4, -UR5, URZ ;  /* 0x8000000504057290 */ /* 0x000fc6000fffe03f */
[----:B------:R-:W-:Y:S01]  /*1560*/  ULDC UR4, c[0x0][0x28c] ;  /* 0x0000a30000047ab9 */ /* 0x000fe20000000800 */
[----:B------:R-:W-:Y:S01]  /*1570*/  ULEA UR5, UR5, UR6, 0xd ;  /* 0x0000000605057291 */ /* 0x000fe2000f8e683f */
[----:B------:R-:W-:-:S03]  /*1580*/  ISETP.LT.AND P0, PT, RZ, UR4, PT ;  /* 0x00000004ff007c0c */ /* 0x000fc6000bf01270 */
[----:B------:R-:W-:-:S04]  /*1590*/  UIADD3 UR5, UR5, 0x180, URZ ;  /* 0x0000018005057890 */ /* 0x000fc8000fffe03f */
[----:B------:R-:W-:-:S04]  /*15a0*/  USHF.R.U32.HI UR5, URZ, 0x4, UR5 ;  /* 0x000000043f057899 */ /* 0x000fc80008011605 */
[----:B------:R-:W-:Y:S02]  /*15b0*/  ULOP3.LUT UR45, UR5, 0x3fff, URZ, 0xc0, !UPT ;  /* 0x00003fff052d7892 */ /* 0x000fe4000f8ec03f */
[----:B--2345:R-:W-:Y:S10]  /*15c0*/  @P0 BRA `(.L_x_17) ;  /* 0x0000000000400947 */ /* 0x03cff40003800000 */
[----:B------:R-:W-:Y:S01]  /*15d0*/  MOV R0, 0x0 ;  /* 0x0000000000007802 */ /* 0x000fe20000000f00 */
[----:B------:R-:W-:Y:S01]  /*15e0*/  ULDC.64 UR4, c[0x4][0x68] ;  /* 0x01001a0000047ab9 */ /* 0x000fe20000000a00 */
[----:B------:R-:W-:Y:S01]  /*15f0*/  ULDC.64 UR6, c[0x4][0x8] ;  /* 0x0100020000067ab9 */ /* 0x000fe20000000a00 */
[----:B------:R-:W-:Y:S01]  /*1600*/  IMAD.U32 R4, RZ, RZ, UR4 ;  /* 0x00000004ff047e24 */ /* 0x000fe2000f8e00ff */
[----:B------:R0:W1:Y:S01]  /*1610*/  LDC.64 R14, c[0x4][R0] ;  /* 0x01000000000e7b82 */ /* 0x0000620000000a00 */
[----:B------:R-:W-:Y:S01]  /*1620*/  IMAD.U32 R5, RZ, RZ, UR5 ;  /* 0x00000005ff057e24 */ /* 0x000fe2000f8e00ff */
[----:B------:R-:W-:Y:S01]  /*1630*/  ULDC.64 UR4, c[0x4][0x70] ;  /* 0x01001c0000047ab9 */ /* 0x000fe20000000a00 */
[----:B------:R-:W-:Y:S02]  /*1640*/  IMAD.U32 R10, RZ, RZ, UR6 ;  /* 0x00000006ff0a7e24 */ /* 0x000fe4000f8e00ff */
[----:B------:R-:W-:Y:S02]  /*1650*/  IMAD.U32 R6, RZ, RZ, UR4 ;  /* 0x00000004ff067e24 */ /* 0x000fe4000f8e00ff */
[----:B------:R-:W-:-:S02]  /*1660*/  IMAD.U32 R7, RZ, RZ, UR5 ;  /* 0x00000005ff077e24 */ /* 0x000fc4000f8e00ff */
[----:B------:R-:W-:Y:S02]  /*1670*/  IMAD.U32 R11, RZ, RZ, UR7 ;  /* 0x00000007ff0b7e24 */ /* 0x000fe4000f8e00ff */
[----:B------:R-:W-:Y:S02]  /*1680*/  IMAD.MOV.U32 R8, RZ, RZ, 0x1e1 ;  /* 0x000001e1ff087424 */ /* 0x000fe400078e00ff */
[----:B------:R-:W-:Y:S02]  /*1690*/  IMAD.MOV.U32 R12, RZ, RZ, 0x1 ;  /* 0x00000001ff0c7424 */ /* 0x000fe400078e00ff */
[----:B0-----:R-:W-:-:S07]  /*16a0*/  IMAD.MOV.U32 R13, RZ, RZ, RZ ;  /* 0x000000ffff0d7224 */ /* 0x001fce00078e00ff */
[----:B------:R-:W-:-:S07]  /*16b0*/  LEPC R20, `(.L_x_17) ;  /* 0x000000001014794e */ /* 0x000fce0000000000 */
[----:B-1---5:R-:W-:Y:S05]  /*16c0*/  CALL.ABS.NOINC R14 ;  /* 0x000000000e007343 */ /* 0x022fea0003c00000 */
.L_x_17:
[----:B------:R-:W-:-:S13]  /*16d0*/  ISETP.NE.AND P0, PT, R102, 0x3, PT ;  /* 0x000000036600780c */ /* 0x000fda0003f05270 */
[----:B------:R-:W-:Y:S05]  /*16e0*/  @!P0 BRA `(.L_x_18) ;  /* 0x0000000000048947 */ /* 0x000fea0003800000 */
[----:B------:R-:W-:Y:S01]  /*16f0*/  BPT.TRAP 0x1 ;  /* 0x000000040000795c */ /* 0x000fe20000300000 */
.L_x_18:
[----:B------:R-:W0:Y:S01]  /*1700*/  S2UR UR5, SR_CgaCtaId ;  /* 0x00000000000579c3 */ /* 0x000e220000008800 */
[----:B------:R-:W-:Y:S01]  /*1710*/  UMOV UR4, 0x400 ;  /* 0x0000040000047882 */ /* 0x000fe20000000000 */
[----:B------:R-:W-:Y:S02]  /*1720*/  IMAD.U32 R0, RZ, RZ, UR40 ;  /* 0x00000028ff007e24 */ /* 0x000fe4000f8e00ff */
[----:B------:R-:W-:-:S03]  /*1730*/  IMAD.U32 R3, RZ, RZ, UR42 ;  /* 0x0000002aff037e24 */ /* 0x000fc6000f8e00ff */
[----:B------:R-:W-:Y:S01]  /*1740*/  SHF.L.U32 R0, R0, 0x1f, RZ ;  /* 0x0000001f00007819 */ /* 0x000fe200000006ff */
[----:B0-----:R-:W-:-:S06]  /*1750*/  ULEA UR4, UR5, UR4, 0x18 ;  /* 0x0000000405047291 */ /* 0x001fcc000f8ec03f */
[----:B------:R-:W-:-:S04]  /*1760*/  IMAD.U32 R6, RZ, RZ, UR4 ;  /* 0x00000004ff067e24 */ /* 0x000fc8000f8e00ff */
[----:B------:R-:W-:-:S04]  /*1770*/  IMAD R3, R3, 0x8, R6 ;  /* 0x0000000803037824 */ /* 0x000fc800078e0206 */
[----:B------:R0:W1:Y:S01]  /*1780*/  SYNCS.PHASECHK.TRANS64.TRYWAIT P1, [R3+URZ], R0 ;  /* 0x00000000030075a7 */ /* 0x000062000802017f */
[----:B------:R-:W-:Y:S05]  /*1790*/  @!P0 BRA `(.L_x_19) ;  /* 0x0000000000048947 */ /* 0x000fea0003800000 */
[----:B------:R-:W-:Y:S01]  /*17a0*/  BPT.TRAP 0x1 ;  /* 0x000000040000795c */ /* 0x000fe20000300000 */
.L_x_19:
[----:B------:R-:W-:-:S05]  /*17b0*/  IMAD.U32 R4, RZ, RZ, UR44 ;  /* 0x0000002cff047e24 */ /* 0x000fca000f8e00ff */
[----:B------:R-:W-:Y:S01]  /*17c0*/  ISETP.GE.AND P2, PT, R4, 0x1, PT ;  /* 0x000000010400780c */ /* 0x000fe20003f46270 */
[----:B-1----:R-:W-:-:S12]  /*17d0*/  @P1 BRA `(.L_x_20) ;  /* 0x0000000000081947 */ /* 0x002fd80003800000 */
[----:B------:R-:W1:Y:S02]  /*17e0*/  SYNCS.PHASECHK.TRANS64.TRYWAIT P1, [R3+URZ], R0 ;  /* 0x00000000030075a7 */ /* 0x000e64000802017f */
[----:B-1----:R-:W-:Y:S05]  /*17f0*/  @!P1 BRA `(.L_x_21) ;  /* 0x0000006800889947 */ /* 0x002fea0003800000 */
.L_x_20:
[----:B------:R-:W-:Y:S05]  /*1800*/  WARPSYNC.ALL ;  /* 0x0000000000007948 */ /* 0x000fea0003800000 */
[----:B------:R-:W-:Y:S01]  /*1810*/  R2UR UR4, R6 ;  /* 0x00000000060472ca */ /* 0x000fe200000e0000 */
[----:B------:R-:W-:Y:S01]  /*1820*/  ULEA UR5, UR42, UR45, 0xa ;  /* 0x0000002d2a057291 */ /* 0x000fe2000f8e503f */
[----:B------:R-:W-:Y:S01]  /*1830*/  WARPGROUP.ARRIVE ;  /* 0x00000000000079c5 */ /* 0x000fe20000000000 */
[----:B------:R-:W-:Y:S01]  /*1840*/  UMOV UR9, 0x40000040 ;  /* 0x4000004000097882 */ /* 0x000fe20000000000 */
[----:B------:R-:W-:-:S04]  /*1850*/  UMOV UR11, 0x40000040 ;  /* 0x40000040000b7882 */ /* 0x000fc80000000000 */
[----:B------:R-:W-:-:S05]  /*1860*/  UMOV UR8, UR5 ;  /* 0x0000000500087c82 */ /* 0x000fca0008000000 */
[----:B------:R-:W-:-:S04]  /*1870*/  UIADD3 UR4, UR4, 0x1c180, URZ ;  /* 0x0001c18004047890 */ /* 0x000fc8000fffe03f */
[----:B------:R-:W-:-:S04]  /*1880*/  USHF.R.U32.HI UR4, URZ, 0x4, UR4 ;  /* 0x000000043f047899 */ /* 0x000fc80008011604 */
[----:B------:R-:W-:-:S04]  /*1890*/  ULOP3.LUT UR4, UR4, 0x3fff, URZ, 0xc0, !UPT ;  /* 0x00003fff04047892 */ /* 0x000fc8000f8ec03f */
[----:B------:R-:W-:-:S04]  /*18a0*/  ULOP3.LUT UR4, UR4, 0x2000000, URZ, 0xfc, !UPT ;  /* 0x0200000004047892 */ /* 0x000fc8000f8efc3f */
[----:B------:R-:W-:-:S07]  /*18b0*/  ULEA UR6, UR42, UR4, 0xa ;  /* 0x000000042a067291 */ /* 0x000fce000f8e503f */
[----:B------:R-:W-:Y:S02]  /*18c0*/  UMOV UR10, UR6 ;  /* 0x00000006000a7c82 */ /* 0x000fe40008000000 */
[----:B------:R-:W-:Y:S01]  /*18d0*/  HGMMA.64x128x16.F32 R24, gdesc[UR8].tnspA.tnspB, RZ, !UPT, gsb0 ;  /* 0x61e00000081879f0 */ /* 0x000fe2000c0008ff */
[----:B------:R-:W-:Y:S02]  /*18e0*/  UIADD3 UR8, UR5, 0x80, URZ ;  /* 0x0000008005087890 */ /* 0x000fe4000fffe03f */
[----:B------:R-:W-:Y:S01]  /*18f0*/  UIADD3 UR10, UR6, 0x80, URZ ;  /* 0x00000080060a7890 */ /* 0x000fe2000fffe03f */
[----:B------:R-:W-:Y:S01]  /*1900*/  UMOV UR9, 0x40000040 ;  /* 0x4000004000097882 */ /* 0x000fe20000000000 */
[----:B------:R-:W-:Y:S01]  /*1910*/  UMOV UR11, 0x40000040 ;  /* 0x40000040000b7882 */ /* 0x000fe20000000000 */
[----:B------:R-:W-:Y:S02]  /*1920*/  WARPGROUP.DEPBAR.LE gsb0, 0x0 ;  /* 0x00008000000079c5 */ /* 0x000fe40000010000 */
[----:B------:R-:W-:-:S06]  /*1930*/  WARPGROUP.ARRIVE ;  /* 0x00000000000079c5 */ /* 0x000fcc0000000000 */
[----:B------:R-:W-:Y:S01]  /*1940*/  HGMMA.64x128x16.F32 R24, gdesc[UR8].tnspA.tnspB, R24, gsb0 ;  /* 0x61e00000081879f0 */ /* 0x000fe20008000818 */
        /* <DEDUP_REMOVED lines=13> */
[----:B------:R-:W-:Y:S03]  /*1a20*/  HGMMA.64x128x16.F32 R24, gdesc[UR8].tnspA.tnspB, R24, gsb0 ;  /* 0x61e00000081879f0 */ /* 0x000fe60008000818 */
[----:B------:R-:W-:Y:S02]  /*1a30*/  WARPGROUP.DEPBAR.LE gsb0, 0x0 ;  /* 0x00008000000079c5 */ /* 0x000fe40000010000 */
[----:B------:R-:W-:Y:S05]  /*1a40*/  @!P2 BRA `(.L_x_22) ;  /* 0x000000040028a947 */ /* 0x000fea0003800000 */
[----:B------:R-:W-:Y:S01]  /*1a50*/  UIADD3 UR5, UR42, 0x1, URZ ;  /* 0x000000012a057890 */ /* 0x000fe2000fffe03f */
[----:B01----:R-:W-:Y:S02]  /*1a60*/  IMAD.U32 R0, RZ, RZ, UR44 ;  /* 0x0000002cff007e24 */ /* 0x003fe4000f8e00ff */
[----:B------:R-:W-:Y:S01]  /*1a70*/  IMAD.U32 R3, RZ, RZ, UR42 ;  /* 0x0000002aff037e24 */ /* 0x000fe2000f8e00ff */
[----:B------:R-:W-:-:S04]  /*1a80*/  UISETP.NE.AND UP0, UPT, UR5, 0x7, UPT ;  /* 0x000000070500788c */ /* 0x000fc8000bf05270 */
[----:B------:R-:W-:Y:S02]  /*1a90*/  USEL UR6, URZ, 0x1, UP0 ;  /* 0x000000013f067887 */ /* 0x000fe40008000000 */
[----:B------:R-:W-:Y:S02]  /*1aa0*/  USEL UR5, UR5, URZ, UP0 ;  /* 0x0000003f05057287 */ /* 0x000fe40008000000 */
[----:B------:R-:W-:-:S06]  /*1ab0*/  ULOP3.LUT UR6, UR40, UR6, URZ, 0x3c, !UPT ;  /* 0x0000000628067292 */ /* 0x000fcc000f8e3c3f */
[----:B------:R-:W-:-:S07]  /*1ac0*/  IMAD.U32 R7, RZ, RZ, UR6 ;  /* 0x00000006ff077e24 */ /* 0x000fce000f8e00ff */
.L_x_29:
[----:B------:R-:W-:Y:S05]  /*1ad0*/  @!P0 BRA `(.L_x_23) ;  /* 0x0000000000048947 */ /* 0x000fea0003800000 */
[----:B------:R-:W-:Y:S01]  /*1ae0*/  BPT.TRAP 0x1 ;  /* 0x000000040000795c */ /* 0x000fe20000300000 */
.L_x_23:
[----:B------:R-:W0:Y:S01]  /*1af0*/  S2UR UR7, SR_CgaCtaId ;  /* 0x00000000000779c3 */ /* 0x000e220000008800 */
[----:B------:R-:W-:Y:S01]  /*1b00*/  UMOV UR6, 0x400 ;  /* 0x0000040000067882 */ /* 0x000fe20000000000 */
[----:B------:R-:W-:Y:S01]  /*1b10*/  IMAD.U32 R5, RZ, RZ, UR5 ;  /* 0x00000005ff057e24 */ /* 0x000fe2000f8e00ff */
[----:B------:R-:W-:Y:S01]  /*1b20*/  SHF.L.U32 R4, R7, 0x1f, RZ ;  /* 0x0000001f07047819 */ /* 0x000fe200000006ff */
[----:B0-----:R-:W-:-:S06]  /*1b30*/  ULEA UR6, UR7, UR6, 0x18 ;  /* 0x0000000607067291 */ /* 0x001fcc000f8ec03f */
[----:B------:R-:W-:-:S04]  /*1b40*/  IMAD.U32 R6, RZ, RZ, UR6 ;  /* 0x00000006ff067e24 */ /* 0x000fc8000f8e00ff */
[----:B------:R-:W-:-:S04]  /*1b50*/  IMAD R5, R5, 0x8, R6 ;  /* 0x0000000805057824 */ /* 0x000fc800078e0206 */
[----:B------:R0:W1:Y:S01]  /*1b60*/  SYNCS.PHASECHK.TRANS64.TRYWAIT P1, [R5+URZ], R4 ;  /* 0x00000004050075a7 */ /* 0x000062000802017f */
[----:B------:R-:W-:Y:S05]  /*1b70*/  @!P0 BRA `(.L_x_24) ;  /* 0x0000000000048947 */ /* 0x000fea0003800000 */
[----:B------:R-:W-:Y:S01]  /*1b80*/  BPT.TRAP 0x1 ;  /* 0x000000040000795c */ /* 0x000fe20000300000 */
.L_x_24:
[----:B-1----:R-:W-:Y:S05]  /*1b90*/  @P1 BRA `(.L_x_25) ;  /* 0x0000000000081947 */ /* 0x002fea0003800000 */
[----:B------:R-:W1:Y:S02]  /*1ba0*/  SYNCS.PHASECHK.TRANS64.TRYWAIT P1, [R5+URZ], R4 ;  /* 0x00000004050075a7 */ /* 0x000e64000802017f */
[----:B-1----:R-:W-:Y:S05]  /*1bb0*/  @!P1 BRA `(.L_x_26) ;  /* 0x0000006400ac9947 */ /* 0x002fea0003800000 */
.L_x_25:
[----:B------:R-:W-:Y:S01]  /*1bc0*/  ULEA UR6, UR5, UR45, 0xa ;  /* 0x0000002d05067291 */ /* 0x000fe2000f8e503f */
[----:B------:R-:W-:Y:S01]  /*1bd0*/  WARPGROUP.ARRIVE ;  /* 0x00000000000079c5 */ /* 0x000fe20000000000 */
[----:B------:R-:W-:Y:S01]  /*1be0*/  ULEA UR7, UR5, UR4, 0xa ;  /* 0x0000000405077291 */ /* 0x000fe2000f8e503f */
[----:B------:R-:W-:Y:S01]  /*1bf0*/  UMOV UR9, 0x40000040 ;  /* 0x4000004000097882 */ /* 0x000fe20000000000 */
[----:B------:R-:W-:-:S03]  /*1c00*/  UMOV UR11, 0x40000040 ;  /* 0x40000040000b7882 */ /* 0x000fc60000000000 */
[----:B------:R-:W-:Y:S02]  /*1c10*/  UMOV UR8, UR6 ;  /* 0x0000000600087c82 */ /* 0x000fe40008000000 */
[----:B------:R-:W-:Y:S02]  /*1c20*/  UMOV UR10, UR7 ;  /* 0x00000007000a7c82 */ /* 0x000fe40008000000 */
[----:B------:R-:W-:Y:S01]  /*1c30*/  HGMMA.64x128x16.F32 R24, gdesc[UR8].tnspA.tnspB, R24, gsb0 ;  /* 0x61e00000081879f0 */ /* 0x000fe20008000818 */
[----:B------:R-:W-:Y:S02]  /*1c40*/  UIADD3 UR8, UR6, 0x80, URZ ;  /* 0x0000008006087890 */ /* 0x000fe4000fffe03f */
[----:B------:R-:W-:Y:S01]  /*1c50*/  UIADD3 UR10, UR7, 0x80, URZ ;  /* 0x00000080070a7890 */ /* 0x000fe2000fffe03f */
[----:B------:R-:W-:Y:S01]  /*1c60*/  UMOV UR9, 0x40000040 ;  /* 0x4000004000097882 */ /* 0x000fe20000000000 */
[----:B------:R-:W-:Y:S01]  /*1c70*/  UMOV UR11, 0x40000040 ;  /* 0x40000040000b7882 */ /* 0x000fe20000000000 */
[----:B------:R-:W-:-:S02]  /*1c80*/  WARPGROUP.DEPBAR.LE gsb0, 0x0 ;  /* 0x00008000000079c5 */ /* 0x000fc40000010000 */
        /* <DEDUP_REMOVED lines=18> */
[----:B------:R-:W-:Y:S01]  /*1db0*/  BPT.TRAP 0x1 ;  /* 0x000000040000795c */ /* 0x000fe20000300000 */
.L_x_27:
[----:B------:R-:W-:-:S13]  /*1dc0*/  ISETP.NE.AND P1, PT, R22, RZ, PT ;  /* 0x000000ff1600720c */ /* 0x000fda0003f25270 */
[----:B01----:R-:W-:-:S04]  /*1dd0*/  @P1 IMAD R4, R3, 0x8, R6 ;  /* 0x0000000803041824 */ /* 0x003fc800078e0206 */
[----:B------:R-:W-:-:S05]  /*1de0*/  @P1 VIADD R4, R4, 0x38 ;  /* 0x0000003804041836 */ /* 0x000fca0000000000 */
[----:B------:R-:W-:-:S04]  /*1df0*/  @P1 PRMT R4, R19, 0x654, R4 ;  /* 0x0000065413041816 */ /* 0x000fc80000000004 */
[----:B------:R0:W-:Y:S01]  /*1e00*/  @P1 SYNCS.ARRIVE.TRANS64.RED.A1T0 RZ, [R4+URZ], RZ ;  /* 0x000000ff04ff19a7 */ /* 0x0001e2000810043f */
[----:B------:R-:W-:-:S13]  /*1e10*/  ISETP.GT.U32.AND P1, PT, R18, 0x1, PT ;  /* 0x000000011200780c */ /* 0x000fda0003f24070 */
[----:B0-----:R-:W-:Y:S05]  /*1e20*/  @P1 BRA `(.L_x_28) ;  /* 0x0000000000041947 */ /* 0x001fea0003800000 */
[----:B------:R-:W-:Y:S01]  /*1e30*/  BPT.TRAP 0x1 ;  /* 0x000000040000795c */ /* 0x000fe20000300000 */
.L_x_28:
[----:B------:R-:W-:Y:S01]  /*1e40*/  UIADD3 UR5, UR5, 0x1, URZ ;  /* 0x0000000105057890 */ /* 0x000fe2000fffe03f */
[C---:B------:R-:W-:Y:S01]  /*1e50*/  ISETP.GT.AND P2, PT, R0.reuse, 0x1, PT ;  /* 0x000000010000780c */ /* 0x040fe20003f44270 */
[----:B------:R-:W-:Y:S02]  /*1e60*/  VIADD R3, R3, 0x1 ;  /* 0x0000000103037836 */ /* 0x000fe40000000000 */
[----:B------:R-:W-:Y:S01]  /*1e70*/  UISETP.NE.AND UP0, UPT, UR5, 0x7, UPT ;  /* 0x000000070500788c */ /* 0x000fe2000bf05270 */
[----:B------:R-:W-:Y:S02]  /*1e80*/  VIADD R0, R0, 0xffffffff ;  /* 0xffffffff00007836 */ /* 0x000fe40000000000 */
[C---:B------:R-:W-:Y:S01]  /*1e90*/  ISETP.NE.AND P1, PT, R3.reuse, 0x7, PT ;  /* 0x000000070300780c */ /* 0x040fe20003f25270 */
[----:B------:R-:W-:Y:S02]  /*1ea0*/  USEL UR6, URZ, 0x1, UP0 ;  /* 0x000000013f067887 */ /* 0x000fe40008000000 */
[----:B------:R-:W-:Y:S01]  /*1eb0*/  USEL UR5, UR5, URZ, UP0 ;  /* 0x0000003f05057287 */ /* 0x000fe20008000000 */
[----:B------:R-:W-:-:S03]  /*1ec0*/  SEL R3, R3, RZ, P1 ;  /* 0x000000ff03037207 */ /* 0x000fc60000800000 */
[----:B------:R-:W-:Y:S01]  /*1ed0*/  LOP3.LUT R7, R7, UR6, RZ, 0x3c, !PT ;  /* 0x0000000607077c12 */ /* 0x000fe2000f8e3cff */
[----:B------:R-:W-:Y:S07]  /*1ee0*/  @P2 BRA `(.L_x_29) ;  /* 0xfffffff800f82947 */ /* 0x000fee000383ffff */
.L_x_22:
[----:B01----:R-:W0:Y:S02]  /*1ef0*/  LDC R0, c[0x0][0x28c] ;  /* 0x0000a300ff007b82 */ /* 0x003e240000000800 */
[----:B0-----:R-:W-:-:S13]  /*1f00*/  ISETP.GE.AND P1, PT, R0, 0x1, PT ;  /* 0x000000010000780c */ /* 0x001fda0003f26270 */
[----:B------:R-:W-:Y:S05]  /*1f10*/  @!P1 BRA `(.L_x_30) ;  /* 0x0000000000509947 */ /* 0x000fea0003800000 */
[----:B------:R-:W-:Y:S05]  /*1f20*/  @!P0 BRA `(.L_x_31) ;  /* 0x0000000000048947 */ /* 0x000fea0003800000 */
[----:B------:R-:W-:Y:S01]  /*1f30*/  BPT.TRAP 0x1 ;  /* 0x000000040000795c */ /* 0x000fe20000300000 */
.L_x_31:
[----:B------:R-:W-:Y:S01]  /*1f40*/  ISETP.NE.AND P0, PT, R22, RZ, PT ;  /* 0x000000ff1600720c */ /* 0x000fe20003f05270 */
[----:B------:R-:W-:Y:S01]  /*1f50*/  BSSY B0, `(.L_x_32) ;  /* 0x000000e000007945 */ /* 0x000fe20003800000 */
[----:B------:R-:W-:-:S11]  /*1f60*/  ISETP.GT.U32.AND P1, PT, R18, 0x1, PT ;  /* 0x000000011200780c */ /* 0x000fd60003f24070 */
[----:B------:R-:W-:Y:S05]  /*1f70*/  @!P0 BRA `(.L_x_33) ;  /* 0x00000000002c8947 */ /* 0x000fea0003800000 */
[----:B------:R-:W-:-:S04]  /*1f80*/  UIADD3 UR6, UR44, UR42, URZ ;  /* 0x0000002a2c067290 */ /* 0x000fc8000fffe03f */
[----:B------:R-:W-:-:S04]  /*1f90*/  UIMAD.WIDE.U32 UR4, UR6, 0x24924925, URZ ;  /* 0x24924925060478a5 */ /* 0x000fc8000f8e003f */
[----:B------:R-:W-:-:S04]  /*1fa0*/  UIADD3 UR4, UR6, -UR5, URZ ;  /* 0x8000000506047290 */ /* 0x000fc8000fffe03f */
[----:B------:R-:W-:-:S04]  /*1fb0*/  ULEA.HI UR4, UR4, UR5, URZ, 0x1f ;  /* 0x0000000504047291 */ /* 0x000fc8000f8ff83f */
[----:B------:R-:W-:-:S04]  /*1fc0*/  USHF.R.U32.HI UR4, URZ, 0x2, UR4 ;  /* 0x000000023f047899 */ /* 0x000fc80008011604 */
[----:B------:R-:W-:-:S06]  /*1fd0*/  UIMAD UR4, UR4, -0x7, UR6 ;  /* 0xfffffff9040478a4 */ /* 0x000fcc000f8e0206 */
[----:B------:R-:W-:-:S04]  /*1fe0*/  IMAD.U32 R3, RZ, RZ, UR4 ;  /* 0x00000004ff037e24 */ /* 0x000fc8000f8e00ff */
[----:B------:R-:W-:-:S04]  /*1ff0*/  IMAD R0, R3, 0x8, R6 ;  /* 0x0000000803007824 */ /* 0x000fc800078e0206 */
[----:B------:R-:W-:-:S05]  /*2000*/  VIADD R0, R0, 0x38 ;  /* 0x0000003800007836 */ /* 0x000fca0000000000 */
[----:B------:R-:W-:-:S04]  /*2010*/  PRMT R0, R19, 0x654, R0 ;  /* 0x0000065413007816 */ /* 0x000fc80000000000 */
[----:B------:R0:W-:Y:S03]  /*2020*/  SYNCS.ARRIVE.TRANS64.RED.A1T0 RZ, [R0+URZ], RZ ;  /* 0x000000ff00ff79a7 */ /* 0x0001e6000810043f */
.L_x_33:
[----:B------:R-:W-:Y:S05]  /*2030*/  BSYNC B0 ;  /* 0x0000000000007941 */ /* 0x000fea0003800000 */
.L_x_32:
[----:B------:R-:W-:Y:S05]  /*2040*/  @P1 BRA `(.L_x_30) ;  /* 0x0000000000041947 */ /* 0x000fea0003800000 */
[----:B------:R-:W-:Y:S01]  /*2050*/  BPT.TRAP 0x1 ;  /* 0x000000040000795c */ /* 0x000fe20000300000 */
.L_x_30:
[----:B------:R-:W-:Y:S01]  /*2060*/  UISETP.GE.U32.AND UP1, UPT, UR43, 0x7, UPT ;  /* 0x000000072b00788c */ /* 0x000fe2000bf26070 */
[----:B------:R-:W-:Y:S01]  /*2070*/  IMAD.SHL.U32 R100, R100, 0x80, RZ ;  /* 0x0000008064647824 */ /* 0x000fe200078e00ff */
[----:B------:R-:W-:Y:S01]  /*2080*/  UIADD3 UR42, UR43, UR42, URZ ;  /* 0x0000002a2b2a7290 */ /* 0x000fe2000fffe03f */
[----:B------:R-:W-:Y:S01]  /*2090*/  SHF.R.S32.HI R11, RZ, 0x1f, R101 ;  /* 0x0000001fff0b7819 */ /* 0x000fe20000011465 */
[----:B------:R-:W-:Y:S01]  /*20a0*/  ULDC UR10, c[0x0][0x288] ;  /* 0x0000a200000a7ab9 */ /* 0x000fe20000000800 */
[----:B------:R-:W-:Y:S01]  /*20b0*/  IMAD.SHL.U32 R6, R103, 0x80, RZ ;  /* 0x0000008067067824 */ /* 0x000fe200078e00ff */
[C---:B------:R-:W-:Y:S01]  /*20c0*/  LOP3.LUT R8, R100.reuse, 0x6, R95, 0xf8, !PT ;  /* 0x0000000664087812 */ /* 0x040fe200078ef85f */
[----:B------:R-:W-:Y:S01]  /*20d0*/  UISETP.GT.U32.AND UP0, UPT, UR42, 0x6, UPT ;  /* 0x000000062a00788c */ /* 0x000fe2000bf04070 */
[----:B------:R-:W-:Y:S01]  /*20e0*/  ISETP.GE.AND P0, PT, R100, UR10, PT ;  /* 0x0000000a64007c0c */ /* 0x000fe2000bf06270 */
[----:B------:R-:W-:Y:S01]  /*20f0*/  ULDC.64 UR6, c[0x0][0x5d0] ;  /* 0x0001740000067ab9 */ /* 0x000fe20000000a00 */
[----:B------:R-:W-:Y:S01]  /*2100*/  ULDC UR11, c[0x0][0x284] ;  /* 0x0000a100000b7ab9 */ /* 0x000fe20000000800 */
[----:B------:R-:W-:Y:S01]  /*2110*/  @UP1 UIMAD.WIDE.U32 UR4, UR42, 0x24924925, URZ ;  /* 0x249249252a0418a5 */ /* 0x000fe2000f8e003f */
[----:B------:R-:W-:Y:S01]  /*2120*/  SHF.R.S32.HI R9, RZ, 0x1f, R8 ;  /* 0x0000001fff097819 */ /* 0x000fe20000011408 */
[----:B0-----:R-:W-:Y:S01]  /*2130*/  IMAD R0, R11, UR6, RZ ;  /* 0x000000060b007c24 */ /* 0x001fe2000f8e02ff */
[----:B------:R-:W-:Y:S01]  /*2140*/  UISETP.LT.U32.AND UP0, UPT, UR43, 0x7, UP0 ;  /* 0x000000072b00788c */ /* 0x000fe20008701070 */
[----:B------:R-:W-:Y:S01]  /*2150*/  ISETP.GE.OR P0, PT, R6, UR11, P0 ;  /* 0x0000000b06007c0c */ /* 0x000fe20008706670 */
[----:B------:R-:W-:Y:S01]  /*2160*/  @UP1 UIADD3 UR4, UR42, -UR5, URZ ;  /* 0x800000052a041290 */ /* 0x000fe2000fffe03f */
[C---:B------:R-:W-:Y:S01]  /*2170*/  IMAD R3, R101.reuse, UR7, R0 ;  /* 0x0000000765037c24 */ /* 0x040fe2000f8e0200 */
[----:B------:R-:W-:Y:S01]  /*2180*/  ULDC.64 UR8, c[0x0][0x5c8] ;  /* 0x0001720000087ab9 */ /* 0x000fe20000000a00 */
[----:B------:R-:W-:Y:S01]  /*2190*/  IMAD.WIDE.U32 R4, R101, UR6, R8 ;  /* 0x0000000665047c25 */ /* 0x000fe2000f8e0008 */
[----:B------:R-:W-:-:S02]  /*21a0*/  USEL UR6, URZ, 0x1, !UP0 ;  /* 0x000000013f067887 */ /* 0x000fc4000c000000 */
[----:B------:R-:W-:Y:S01]  /*21b0*/  @UP1 ULEA.HI UR4, UR4, UR5, URZ, 0x1f ;  /* 0x0000000504041291 */ /* 0x000fe2000f8ff83f */
[----:B------:R-:W-:Y:S01]  /*21c0*/  IMAD.WIDE R104, R103, 0x80, R88 ;  /* 0x0000008067687825 */ /* 0x000fe200078e0258 */
[----:B------:R-:W-:Y:S02]  /*21d0*/  ULOP3.LUT UR40, UR40, UR6, URZ, 0x3c, !UPT ;  /* 0x0000000628287292 */ /* 0x000fe4000f8e3c3f */
[----:B------:R-:W-:Y:S01]  /*21e0*/  @UP1 USHF.R.U32.HI UR4, URZ, 0x2, UR4 ;  /* 0x000000023f041899 */ /* 0x000fe20008011604 */
[----:B------:R-:W-:Y:S02]  /*21f0*/  IMAD.IADD R5, R5, 0x1, R3 ;  /* 0x0000000105057824 */ /* 0x000fe400078e0203 */
[----:B------:R-:W-:Y:S01]  /*2200*/  IMAD R3, R105, UR8, RZ ;  /* 0x0000000869037c24 */ /* 0x000fe2000f8e02ff */
[----:B------:R-:W-:Y:S01]  /*2210*/  @UP1 ULOP3.LUT UR40, UR40, 0x1, UR4, 0x78, !UPT ;  /* 0x0000000128281892 */ /* 0x000fe2000f8e7804 */
[----:B------:R-:W-:-:S04]  /*2220*/  IMAD.WIDE.U32 R106, R104, UR8, R4 ;  /* 0x00000008686a7c25 */ /* 0x000fc8000f8e0004 */
[----:B------:R-:W-:Y:S02]  /*2230*/  IMAD R7, R104, UR9, R3 ;  /* 0x0000000968077c24 */ /* 0x000fe4000f8e0203 */
[----:B------:R-:W-:Y:S01]  /*2240*/  IMAD.MOV.U32 R0, RZ, RZ, -0x1 ;  /* 0xffffffffff007424 */ /* 0x000fe200078e00ff */
[----:B------:R-:W-:Y:S06]  /*2250*/  @P0 BRA `(.L_x_34) ;  /* 0x00000040001c0947 */ /* 0x000fec0003800000 */
[----:B-----5:R-:W-:Y:S01]  /*2260*/  FSETP.NEU.AND P0, PT, R90, RZ, PT ;  /* 0x000000ff5a00720b */ /* 0x020fe20003f0d000 */
[----:B------:R-:W-:Y:S01]  /*2270*/  IMAD.IADD R4, R94, 0x1, -R100 ;  /* 0x000000015e047824 */ /* 0x000fe200078e0a64 */
[----:B------:R-:W-:Y:S01]  /*2280*/  BSSY B0, `(.L_x_34) ;  /* 0x0000404000007945 */ /* 0x000fe20003800000 */
[----:B------:R-:W-:Y:S02]  /*2290*/  IMAD.IADD R3, R99, 0x1, -R6 ;  /* 0x0000000163037824 */ /* 0x000fe400078e0a06 */
[----:B------:R-:W-:Y:S01]  /*22a0*/  IMAD.IADD R103, R107, 0x1, R7 ;  /* 0x000000016b677824 */ /* 0x000fe200078e0207 */
[----:B------:R-:W-:-:S04]  /*22b0*/  ISETP.GT.AND P2, PT, R4, RZ, PT ;  /* 0x000000ff0400720c */ /* 0x000fc80003f44270 */
[----:B------:R-:W-:-:S03]  /*22c0*/  ISETP.GT.AND P1, PT, R3, RZ, P2 ;  /* 0x000000ff0300720c */ /* 0x000fc60001724270 */
[----:B------:R-:W-:Y:S10]  /*22d0*/  @!P0 BRA `(.L_x_35) ;  /* 0x0000002c00288947 */ /* 0x000ff40003800000 */
[----:B------:R-:W0:Y:S01]  /*22e0*/  LDC.64 R110, c[0x0][0x5b8] ;  /* 0x00016e00ff6e7b82 */ /* 0x000e220000000a00 */
[----:B------:R-:W-:-:S07]  /*22f0*/  ULDC.64 UR4, c[0x0][0x5c0] ;  /* 0x0001700000047ab9 */ /* 0x000fce0000000a00 */
[----:B------:R-:W1:Y:S08]  /*2300*/  LDC.64 R112, c[0x0][0x5b0] ;  /* 0x00016c00ff707b82 */ /* 0x000e700000000a00 */
[----:B------:R-:W2:Y:S01]  /*2310*/  LDC.64 R114, c[0x0][0x5a8] ;  /* 0x00016a00ff727b82 */ /* 0x000ea20000000a00 */
[-C--:B0-----:R-:W-:Y:S02]  /*2320*/  IMAD R6, R11, R110.reuse, RZ ;  /* 0x0000006e0b067224 */ /* 0x081fe400078e02ff */
[----:B------:R-:W-:-:S04]  /*2330*/  IMAD.WIDE.U32 R108, R101, R110, R8 ;  /* 0x0000006e656c7225 */ /* 0x000fc800078e0008 */
[----:B------:R-:W-:Y:S02]  /*2340*/  IMAD R107, R101, R111, R6 ;  /* 0x0000006f656b7224 */ /* 0x000fe400078e0206 */
[-C--:B-1----:R-:W-:Y:S02]  /*2350*/  IMAD R5, R105, R112.reuse, RZ ;  /* 0x0000007069057224 */ /* 0x082fe400078e02ff */
[----:B------:R-:W-:Y:S02]  /*2360*/  IMAD.IADD R13, R109, 0x1, R107 ;  /* 0x000000016d0d7824 */ /* 0x000fe400078e026b */
[----:B------:R-:W-:Y:S02]  /*2370*/  IMAD.MOV.U32 R12, RZ, RZ, R108 ;  /* 0x000000ffff0c7224 */ /* 0x000fe400078e006c */
[C---:B------:R-:W-:Y:S02]  /*2380*/  IMAD R111, R104.reuse, R113, R5 ;  /* 0x00000071686f7224 */ /* 0x040fe400078e0205 */
[----:B------:R-:W-:-:S04]  /*2390*/  IMAD.WIDE.U32 R6, R104, R112, R12 ;  /* 0x0000007068067225 */ /* 0x000fc800078e000c */
[----:B------:R-:W-:Y:S01]  /*23a0*/  IMAD.IADD R5, R7, 0x1, R111 ;  /* 0x0000000107057824 */ /* 0x000fe200078e026f */
[----:B--2---:R-:W-:-:S04]  /*23b0*/  LEA R14, P0, R6, R114, 0x1 ;  /* 0x00000072060e7211 */ /* 0x004fc800078008ff */
[----:B------:R-:W-:-:S05]  /*23c0*/  LEA.HI.X R15, R6, R115, R5, 0x1, P0 ;  /* 0x00000073060f7211 */ /* 0x000fca00000f0c05 */
[----:B------:R0:W2:Y:S01]  /*23d0*/  @P1 LDG.E.LTC128B.U16 R5, desc[UR36][R14.64] ;  /* 0x000000240e051981 */ /* 0x0000a2000c1e1520 */
[----:B------:R-:W-:Y:S01]  /*23e0*/  LEA R10, P0, R106, UR4, 0x1 ;  /* 0x000000046a0a7c11 */ /* 0x000fe2000f8008ff */
[----:B------:R-:W-:Y:S01]  /*23f0*/  IMAD.WIDE.U32 R6, R104, R112, R8 ;  /* 0x0000007068067225 */ /* 0x000fe200078e0008 */
[----:B------:R-:W-:Y:S03]  /*2400*/  BSSY B1, `(.L_x_36) ;  /* 0x0000012000017945 */ /* 0x000fe60003800000 */
[----:B------:R-:W-:Y:S02]  /*2410*/  IMAD.IADD R7, R111, 0x1, R7 ;  /* 0x000000016f077824 */ /* 0x000fe400078e0207 */
[----:B------:R-:W-:Y:S01]  /*2420*/  IMAD.WIDE.U32 R20, R101, R110, R6 ;  /* 0x0000006e65147225 */ /* 0x000fe200078e0006 */
[----:B0-----:R-:W-:-:S03]  /*2430*/  SHF.L.U64.HI R15, R112, 0x3, R113 ;  /* 0x00000003700f7819 */ /* 0x001fc60000010271 */
[----:B------:R-:W-:Y:S01]  /*2440*/  IMAD.IADD R7, R107, 0x1, R21 ;  /* 0x000000016b077824 */ /* 0x000fe200078e0215 */
[----:B------:R-:W-:Y:S01]  /*2450*/  LEA R6, P4, R20, R114, 0x1 ;  /* 0x0000007214067211 */ /* 0x000fe200078808ff */
[----:B------:R-:W-:-:S03]  /*2460*/  IMAD.SHL.U32 R14, R112, 0x8, RZ ;  /* 0x00000008700e7824 */ /* 0x000fc600078e00ff */
[----:B------:R-:W-:Y:S01]  /*2470*/  LEA.HI.X R7, R20, R115, R7, 0x1, P4 ;  /* 0x0000007314077211 */ /* 0x000fe200020f0c07 */
[----:B--2---:R-:W-:-:S05]  /*2480*/  HADD2.F32 R11, -RZ, R5.H0_H0 ;  /* 0x20000005ff0b7230 */ /* 0x004fca0000004100 */
[----:B------:R-:W-:-:S04]  /*2490*/  FMUL R11, R11, R90 ;  /* 0x0000005a0b0b7220 */ /* 0x000fc80000400000 */
[----:B------:R-:W-:Y:S01]  /*24a0*/  FFMA R24, R24, R23, R11 ;  /* 0x0000001718187223 */ /* 0x000fe2000000000b */
[----:B------:R-:W-:Y:S02]  /*24b0*/  LEA.HI.X R11, R106, UR5, R103, 0x1, P0 ;  /* 0x000000056a0b7c11 */ /* 0x000fe400080f0c67 */
[----:B------:R-:W-:Y:S02]  /*24c0*/  ISETP.GT.AND P0, PT, R4, 0x1, PT ;  /* 0x000000010400780c */ /* 0x000fe40003f04270 */
[----:B------:R-:W-:Y:S02]  /*24d0*/  F2FP.F16.F32.PACK_AB R24, RZ, R24 ;  /* 0x00000018ff18723e */ /* 0x000fe400000000ff */
[----:B------:R-:W-:-:S03]  /*24e0*/  ISETP.GT.AND P3, PT, R3, RZ, P0 ;  /* 0x000000ff0300720c */ /* 0x000fc60000764270 */
[----:B------:R0:W-:Y:S10]  /*24f0*/  @P1 STG.E.U16 desc[UR36][R10.64], R24 ;  /* 0x000000180a001986 */ /* 0x0001f4000c101524 */
[----:B------:R-:W-:Y:S05]  /*2500*/  @!P3 BRA `(.L_x_37) ;  /* 0x000000000004b947 */ /* 0x000fea0003800000 */
[----:B------:R1:W5:Y:S02]  /*2510*/  LDG.E.LTC128B.U16 R5, desc[UR36][R6.64+0x2] ;  /* 0x0000022406057981 */ /* 0x000364000c1e1520 */
.L_x_37:
[----:B------:R-:W-:Y:S05]  /*2520*/  BSYNC B1 ;  /* 0x0000000000017941 */ /* 0x000fea0003800000 */
.L_x_36:
[----:B-----5:R-:W-:Y:S01]  /*2530*/  HADD2.F32 R103, -RZ, R5.H0_H0 ;  /* 0x20000005ff677230 */ /* 0x020fe20000004100 */
[----:B------:R-:W-:Y:S01]  /*2540*/  ISETP.GT.AND P2, PT, R3, 0x8, P2 ;  /* 0x000000080300780c */ /* 0x000fe20001744270 */
[----:B------:R-:W-:Y:S01]  /*2550*/  IMAD.WIDE.U32 R20, R104, R112, R14 ;  /* 0x0000007068147225 */ /* 0x000fe200078e000e */
[----:B0-----:R-:W-:-:S03]  /*2560*/  PRMT R24, R5, 0x7610, R24 ;  /* 0x0000761005187816 */ /* 0x001fc60000000018 */
[----:B------:R-:W-:Y:S01]  /*2570*/  FMUL R12, R103, R90 ;  /* 0x0000005a670c7220 */ /* 0x000fe20000400000 */
[----:B------:R-:W-:Y:S01]  /*2580*/  IMAD.IADD R111, R111, 0x1, R21 ;  /* 0x000000016f6f7824 */ /* 0x000fe200078e0215 */
[----:B------:R-:W-:Y:S02]  /*2590*/  IADD3 R108, P1, R108, R20, RZ ;  /* 0x000000146c6c7210 */ /* 0x000fe40007f3e0ff */
[----:B------:R-:W-:-:S03]  /*25a0*/  FFMA R12, R25, R23, R12 ;  /* 0x00000017190c7223 */ /* 0x000fc6000000000c */
[----:B------:R-:W-:Y:S01]  /*25b0*/  IMAD.X R13, R111, 0x1, R13, P1 ;  /* 0x000000016f0d7824 */ /* 0x000fe200008e060d */
[C---:B------:R-:W-:Y:S02]  /*25c0*/  LEA R14, P1, R108.reuse, R114, 0x1 ;  /* 0x000000726c0e7211 */ /* 0x040fe400078208ff */
[----:B------:R-:W-:Y:S02]  /*25d0*/  F2FP.F16.F32.PACK_AB R12, RZ, R12 ;  /* 0x0000000cff0c723e */ /* 0x000fe400000000ff */
[----:B------:R-:W-:Y:S02]  /*25e0*/  LEA.HI.X R15, R108, R115, R13, 0x1, P1 ;  /* 0x000000736c0f7211 */ /* 0x000fe400008f0c0d */
[----:B------:R-:W-:-:S05]  /*25f0*/  PRMT R21, R12, 0x7610, R21 ;  /* 0x000076100c157816 */ /* 0x000fca0000000015 */
[----:B------:R0:W-:Y:S04]  /*2600*/  @P3 STG.E.U16 desc[UR36][R10.64+0x2], R21 ;  /* 0x000002150a003986 */ /* 0x0001e8000c101524 */
[----:B------:R-:W2:Y:S01]  /*2610*/  @P2 LDG.E.LTC128B.U16 R24, desc[UR36][R14.64] ;  /* 0x000000240e182981 */ /* 0x000ea2000c1e1520 */
[----:B------:R-:W-:Y:S01]  /*2620*/  IADD3 R20, P1, R8, R20, RZ ;  /* 0x0000001408147210 */ /* 0x000fe20007f3e0ff */
[----:B------:R-:W-:Y:S01]  /*2630*/  BSSY B1, `(.L_x_38) ;  /* 0x0000011000017945 */ /* 0x000fe20003800000 */
[----:B------:R-:W-:Y:S02]  /*2640*/  SHF.L.U64.HI R13, R91, 0x1, R92 ;  /* 0x000000015b0d7819 */ /* 0x000fe4000001025c */
[----:B------:R-:W-:Y:S01]  /*2650*/  ISETP.GT.AND P0, PT, R3, 0x8, P0 ;  /* 0x000000080300780c */ /* 0x000fe20000704270 */
[----:B0-----:R-:W-:Y:S01]  /*2660*/  IMAD.X R21, R9, 0x1, R111, P1 ;  /* 0x0000000109157824 */ /* 0x001fe200008e066f */
[----:B------:R-:W-:Y:S01]  /*2670*/  LEA R12, P1, R91, R10, 0x1 ;  /* 0x0000000a5b0c7211 */ /* 0x000fe200078208ff */
[----:B------:R-:W-:-:S04]  /*2680*/  IMAD.WIDE.U32 R20, R101, R110, R20 ;  /* 0x0000006e65147225 */ /* 0x000fc800078e0014 */
[----:B------:R-:W-:Y:S01]  /*2690*/  IMAD.X R13, R13, 0x1, R11, P1 ;  /* 0x000000010d0d7824 */ /* 0x000fe200008e060b */
[----:B------:R-:W-:Y:S01]  /*26a0*/  LEA R8, P3, R20, R114, 0x1 ;  /* 0x0000007214087211 */ /* 0x000fe200078608ff */
[----:B------:R-:W-:-:S05]  /*26b0*/  IMAD.IADD R9, R107, 0x1, R21 ;  /* 0x000000016b097824 */ /* 0x000fca00078e0215 */
[----:B------:R-:W-:Y:S01]  /*26c0*/  LEA.HI.X R9, R20, R115, R9, 0x1, P3 ;  /* 0x0000007314097211 */ /* 0x000fe200018f0c09 */
[----:B--2---:R-:W-:-:S05]  /*26d0*/  HADD2.F32 R5, -RZ, R24.H0_H0 ;  /* 0x20000018ff057230 */ /* 0x004fca0000004100 */
[----:B------:R-:W-:-:S04]  /*26e0*/  FMUL R5, R5, R90 ;  /* 0x0000005a05057220 */ /* 0x000fc80000400000 */
[----:B------:R-:W-:-:S05]  /*26f0*/  FFMA R5, R26, R23, R5 ;  /* 0x000000171a057223 */ /* 0x000fca0000000005 */
[----:B------:R-:W-:-:S05]  /*2700*/  F2FP.F16.F32.PACK_AB R5, RZ, R5 ;  /* 0x00000005ff05723e */ /* 0x000fca00000000ff */
[----:B------:R0:W-:Y:S01]  /*2710*/  @P2 STG.E.U16 desc[UR36][R12.64], R5 ;  /* 0x000000050c002986 */ /* 0x0001e2000c101524 */
[----:B------:R-:W-:Y:S05]  /*2720*/  @!P0 BRA `(.L_x_39) ;  /* 0x0000000000048947 */ /* 0x000fea0003800000 */
[----:B------:R2:W5:Y:S02]  /*2730*/  LDG.E.LTC128B.U16 R24, desc[UR36][R8.64+0x2] ;  /* 0x0000022408187981 */ /* 0x000564000c1e1520 */
.L_x_39:
[----:B------:R-:W-:Y:S05]  /*2740*/  BSYNC B1 ;  /* 0x0000000000017941 */ /* 0x000fea0003800000 */
.L_x_38:
[----:B0----5:R-:W-:Y:S01]  /*2750*/  HADD2.F32 R5, -RZ, R24.H0_H0 ;  /* 0x20000018ff057230 */ /* 0x021fe20000004100 */
[----:B------:R-:W-:Y:S01]  /*2760*/  ISETP.GT.AND P1, PT, R4, 0x8, PT ;  /* 0x000000080400780c */ /* 0x000fe20003f24270 */
[----:B------:R-:W-:Y:S03]  /*2770*/  BSSY B1, `(.L_x_40) ;  /* 0x0000008000017945 */ /* 0x000fe60003800000 */
[----:B------:R-:W-:Y:S01]  /*2780*/  FMUL R14, R5, R90 ;  /* 0x0000005a050e7220 */ /* 0x000fe20000400000 */
[----:B------:R-:W-:-:S03]  /*2790*/  ISETP.GT.AND P2, PT, R3, RZ, P1 ;  /* 0x000000ff0300720c */ /* 0x000fc60000f44270 */
[----:B------:R-:W-:-:S05]  /*27a0*/  FFMA R14, R27, R23, R14 ;  /* 0x000000171b0e7223 */ /* 0x000fca000000000e */
[----:B------:R-:W-:-:S05]  /*27b0*/  F2FP.F16.F32.PACK_AB R14, RZ, R14 ;  /* 0x0000000eff0e723e */ /* 0x000fca00000000ff */
[----:B------:R0:W-:Y:S01]  /*27c0*/  @P0 STG.E.U16 desc[UR36][R12.64+0x2], R14 ;  /* 0x0000020e0c000986 */ /* 0x0001e2000c101524 */
[----:B------:R-:W-:Y:S05]  /*27d0*/  @!P2 BRA `(.L_x_41) ;  /* 0x000000000004a947 */ /* 0x000fea0003800000 */
[----:B------:R3:W5:Y:S02]  /*27e0*/  LDG.E.LTC128B.U16 R24, desc[UR36][R6.64+0x10] ;  /* 0x0000102406187981 */ /* 0x000764000c1e1520 */
.L_x_41:
[----:B------:R-:W-:Y:S05]  /*27f0*/  BSYNC B1 ;  /* 0x0000000000017941 */ /* 0x000fea0003800000 */
.L_x_40:
[----:B-----5:R-:W-:Y:S01]  /*2800*/  HADD2.F32 R5, -RZ, R24.H0_H0 ;  /* 0x20000018ff057230 */ /* 0x020fe20000004100 */
        /* <DEDUP_REMOVED lines=9> */
.L_x_43:
[----:B------:R-:W-:Y:S05]  /*28a0*/  BSYNC B1 ;  /* 0x0000000000017941 */ /* 0x000fea0003800000 */
.L_x_42:
[----:B----45:R-:W-:Y:S01]  /*28b0*/  HADD2.F32 R5, -RZ, R24.H0_H0 ;  /* 0x20000018ff057230 */ /* 0x030fe20000004100 */
[----:B------:R-:W-:Y:S01]  /*28c0*/  ISETP.GT.AND P1, PT, R3, 0x8, P1 ;  /* 0x000000080300780c */ /* 0x000fe20000f24270 */
[----:B------:R-:W-:Y:S03]  /*28d0*/  BSSY B1, `(.L_x_44) ;  /* 0x0000007000017945 */ /* 0x000fe60003800000 */
[----:B0-----:R-:W-:-:S04]  /*28e0*/  FMUL R14, R5, R90 ;  /* 0x0000005a050e7220 */ /* 0x001fc80000400000 */
[----:B------:R-:W-:-:S05]  /*28f0*/  FFMA R14, R29, R23, R14 ;  /* 0x000000171d0e7223 */ /* 0x000fca000000000e */
[----:B------:R-:W-:-:S05]  /*2900*/  F2FP.F16.F32.PACK_AB R14, RZ, R14 ;  /* 0x0000000eff0e723e */ /* 0x000fca00000000ff */
[----:B------:R0:W-:Y:S01]  /*2910*/  @P3 STG.E.U16 desc[UR36][R10.64+0x12], R14 ;  /* 0x0000120e0a003986 */ /* 0x0001e2000c101524 */
[----:B------:R-:W-:Y:S05]  /*2920*/  @!P1 BRA `(.L_x_45) ;  /* 0x0000000000049947 */ /* 0x000fea0003800000 */
[----:B------:R4:W5:Y:S02]  /*2930*/  LDG.E.LTC128B.U16 R24, desc[UR36][R8.64+0x10] ;  /* 0x0000102408187981 */ /* 0x000964000c1e1520 */
.L_x_45:
[----:B------:R-:W-:Y:S05]  /*2940*/  BSYNC B1 ;  /* 0x0000000000017941 */ /* 0x000fea0003800000 */
.L_x_44:
[----:B-----5:R-:W-:Y:S01]  /*2950*/  HADD2.F32 R5, -RZ, R24.H0_H0 ;  /* 0x20000018ff057230 */ /* 0x020fe20000004100 */
[----:B------:R-:W-:Y:S01]  /*2960*/  ISETP.GT.AND P0, PT, R3, 0x8, P0 ;  /* 0x000000080300780c */ /* 0x000fe20000704270 */
[----:B------:R-:W-:Y:S03]  /*2970*/  BSSY B1, `(.L_x_46) ;  /* 0x0000007000017945 */ /* 0x000fe60003800000 */
[----:B------:R-:W-:-:S04]  /*2980*/  FMUL R5, R5, R90 ;  /* 0x0000005a05057220 */ /* 0x000fc80000400000 */
[----:B------:R-:W-:-:S05]  /*2990*/  FFMA R5, R30, R23, R5 ;  /* 0x000000171e057223 */ /* 0x000fca0000000005 */
[----:B------:R-:W-:-:S05]  /*29a0*/  F2FP.F16.F32.PACK_AB R5, RZ, R5 ;  /* 0x00000005ff05723e */ /* 0x000fca00000000ff */
[----:B------:R0:W-:Y:S01]  /*29b0*/  @P1 STG.E.U16 desc[UR36][R12.64+0x10], R5 ;  /* 0x000010050c001986 */ /* 0x0001e2000c101524 */
[----:B------:R-:W-:Y:S05]  /*29c0*/  @!P0 BRA `(.L_x_47) ;  /* 0x0000000000048947 */ /* 0x000fea0003800000 */
[----:B------:R0:W5:Y:S02]  /*29d0*/  LDG.E.LTC128B.U16 R24, desc[UR36][R8.64+0x12] ;  /* 0x0000122408187981 */ /* 0x000164000c1e1520 */
.L_x_47:
[----:B------:R-:W-:Y:S05]  /*29e0*/  BSYNC B1 ;  /* 0x0000000000017941 */ /* 0x000fea0003800000 */
.L_x_46:
        /* <DEDUP_REMOVED lines=10> */
.L_x_49:
[----:B------:R-:W-:Y:S05]  /*2a90*/  BSYNC B1 ;  /* 0x0000000000017941 */ /* 0x000fea0003800000 */
.L_x_48:
        /* <DEDUP_REMOVED lines=10> */
.L_x_51:
[----:B------:R-:W-:Y:S05]  /*2b40*/  BSYNC B1 ;  /* 0x0000000000017941 */ /* 0x000fea0003800000 */
.L_x_50:
[----:B0----5:R-:W-:Y:S01]  /*2b50*/  HADD2.F32 R5, -RZ, R24.H0_H0 ;  /* 0x20000018ff057230 */ /* 0x021fe20000004100 */
        /* <DEDUP_REMOVED lines=8> */
.L_x_53:
[----:B------:R-:W-:Y:S05]  /*2be0*/  BSYNC B1 ;  /* 0x0000000000017941 */ /* 0x000fea0003800000 */
.L_x_52:
        /* <DEDUP_REMOVED lines=9> */
.L_x_55:
[----:B------:R-:W-:Y:S05]  /*2c80*/  BSYNC B1 ;  /* 0x0000000000017941 */ /* 0x000fea0003800000 */
.L_x_54:
        /* <DEDUP_REMOVED lines=10> */
.L_x_57:
[----:B------:R-:W-:Y:S05]  /*2d30*/  BSYNC B1 ;  /* 0x0000000000017941 */ /* 0x000fea0003800000 */
.L_x_56:
        /* <DEDUP_REMOVED lines=10> */
.L_x_59:
[----:B------:R-:W-:Y:S05]  /*2de0*/  BSYNC B1 ;  /* 0x0000000000017941 */ /* 0x000fea0003800000 */
.L_x_58:
        /* <DEDUP_REMOVED lines=9> */
.L_x_61:
[----:B------:R-:W-:Y:S05]  /*2e80*/  BSYNC B1 ;  /* 0x0000000000017941 */ /* 0x000fea0003800000 */
.L_x_60:
        /* <DEDUP_REMOVED lines=9> */
.L_x_63:
[----:B------:R-:W-:Y:S05]  /*2f20*/  BSYNC B1 ;  /* 0x0000000000017941 */ /* 0x000fea0003800000 */
.L_x_62:
        /* <DEDUP_REMOVED lines=10> */
.L_x_65:
[----:B------:R-:W-:Y:S05]  /*2fd0*/  BSYNC B1 ;  /* 0x0000000000017941 */ /* 0x000fea0003800000 */
.L_x_64:
        /* <DEDUP_REMOVED lines=10> */
.L_x_67:
[----:B------:R-:W-:Y:S05]  /*3080*/  BSYNC B1 ;  /* 0x0000000000017941 */ /* 0x000fea0003800000 */
.L_x_66:
        /* <DEDUP_REMOVED lines=9> */
.L_x_69:
[----:B------:R-:W-:Y:S05]  /*3120*/  BSYNC B1 ;  /* 0x0000000000017941 */ /* 0x000fea0003800000 */
.L_x_68:
        /* <DEDUP_REMOVED lines=9> */
.L_x_71:
[----:B------:R-:W-:Y:S05]  /*31c0*/  BSYNC B1 ;  /* 0x0000000000017941 */ /* 0x000fea0003800000 */
.L_x_70:
        /* <DEDUP_REMOVED lines=10> */
.L_x_73:
[----:B------:R-:W-:Y:S05]  /*3270*/  BSYNC B1 ;  /* 0x0000000000017941 */ /* 0x000fea0003800000 */
.L_x_72:
        /* <DEDUP_REMOVED lines=10> */
.L_x_75:
[----:B------:R-:W-:Y:S05]  /*3320*/  BSYNC B1 ;  /* 0x0000000000017941 */ /* 0x000fea0003800000 */
.L_x_74:
        /* <DEDUP_REMOVED lines=9> */
.L_x_77:
[----:B------:R-:W-:Y:S05]  /*33c0*/  BSYNC B1 ;  /* 0x0000000000017941 */ /* 0x000fea0003800000 */
.L_x_76:
        /* <DEDUP_REMOVED lines=9> */
.L_x_79:
[----:B------:R-:W-:Y:S05]  /*3460*/  BSYNC B1 ;  /* 0x0000000000017941 */ /* 0x000fea0003800000 */
.L_x_78:
        /* <DEDUP_REMOVED lines=10> */
.L_x_81:
[----:B------:R-:W-:Y:S05]  /*3510*/  BSYNC B1 ;  /* 0x0000000000017941 */ /* 0x000fea0003800000 */
.L_x_80:
        /* <DEDUP_REMOVED lines=10> */
.L_x_83:
[----:B------:R-:W-:Y:S05]  /*35c0*/  BSYNC B1 ;  /* 0x0000000000017941 */ /* 0x000fea0003800000 */
.L_x_82:
        /* <DEDUP_REMOVED lines=9> */
.L_x_85:
[----:B------:R-:W-:Y:S05]  /*3660*/  BSYNC B1 ;  /* 0x0000000000017941 */ /* 0x000fea0003800000 */
.L_x_84:
        /* <DEDUP_REMOVED lines=9> */
.L_x_87:
[----:B------:R-:W-:Y:S05]  /*3700*/  BSYNC B1 ;  /* 0x0000000000017941 */ /* 0x000fea0003800000 */
.L_x_86:
        /* <DEDUP_REMOVED lines=10> */
.L_x_89:
[----:B------:R-:W-:Y:S05]  /*37b0*/  BSYNC B1 ;  /* 0x0000000000017941 */ /* 0x000fea0003800000 */
.L_x_88:
        /* <DEDUP_REMOVED lines=10> */
.L_x_91:
[----:B------:R-:W-:Y:S05]  /*3860*/  BSYNC B1 ;  /* 0x0000000000017941 */ /* 0x000fea0003800000 */
.L_x_90:
        /* <DEDUP_REMOVED lines=9> */
.L_x_93:
[----:B------:R-:W-:Y:S05]  /*3900*/  BSYNC B1 ;  /* 0x0000000000017941 */ /* 0x000fea0003800000 */
.L_x_92:
        /* <DEDUP_REMOVED lines=9> */
.L_x_95:
[----:B------:R-:W-:Y:S05]  /*39a0*/  BSYNC B1 ;  /* 0x0000000000017941 */ /* 0x000fea0003800000 */
.L_x_94:
        /* <DEDUP_REMOVED lines=10> */
.L_x_97:
[----:B------:R-:W-:Y:S05]  /*3a50*/  BSYNC B1 ;  /* 0x0000000000017941 */ /* 0x000fea0003800000 */
.L_x_96:
        /* <DEDUP_REMOVED lines=10> */
.L_x_99:
[----:B------:R-:W-:Y:S05]  /*3b00*/  BSYNC B1 ;  /* 0x0000000000017941 */ /* 0x000fea0003800000 */
.L_x_98:
        /* <DEDUP_REMOVED lines=9> */
.L_x_101:
[----:B------:R-:W-:Y:S05]  /*3ba0*/  BSYNC B1 ;  /* 0x0000000000017941 */ /* 0x000fea0003800000 */
.L_x_100:
        /* <DEDUP_REMOVED lines=9> */
.L_x_103:
[----:B------:R-:W-:Y:S05]  /*3c40*/  BSYNC B1 ;  /* 0x0000000000017941 */ /* 0x000fea0003800000 */
.L_x_102:
        /* <DEDUP_REMOVED lines=10> */
.L_x_105:
[----:B------:R-:W-:Y:S05]  /*3cf0*/  BSYNC B1 ;  /* 0x0000000000017941 */ /* 0x000fea0003800000 */
.L_x_104:
        /* <DEDUP_REMOVED lines=10> */
.L_x_107:
[----:B------:R-:W-:Y:S05]  /*3da0*/  BSYNC B1 ;  /* 0x0000000000017941 */ /* 0x000fea0003800000 */
.L_x_106:
        /* <DEDUP_REMOVED lines=9> */
.L_x_109:
[----:B------:R-:W-:Y:S05]  /*3e40*/  BSYNC B1 ;  /* 0x0000000000017941 */ /* 0x000fea0003800000 */
.L_x_108:
        /* <DEDUP_REMOVED lines=9> */
.L_x_111:
[----:B------:R-:W-:Y:S05]  /*3ee0*/  BSYNC B1 ;  /* 0x0000000000017941 */ /* 0x000fea0003800000 */
.L_x_110:
        /* <DEDUP_REMOVED lines=10> */
.L_x_113:
[----:B------:R-:W-:Y:S05]  /*3f90*/  BSYNC B1 ;  /* 0x0000000000017941 */ /* 0x000fea0003800000 */
.L_x_112:
        /* <DEDUP_REMOVED lines=10> */
.L_x_115:
[----:B------:R-:W-:Y:S05]  /*4040*/  BSYNC B1 ;  /* 0x0000000000017941 */ /* 0x000fea0003800000 */
.L_x_114:
        /* <DEDUP_REMOVED lines=9> */
.L_x_117:
[----:B------:R-:W-:Y:S05]  /*40e0*/  BSYNC B1 ;  /* 0x0000000000017941 */ /* 0x000fea0003800000 */
.L_x_116:
        /* <DEDUP_REMOVED lines=9> */
.L_x_119:
[----:B------:R-:W-:Y:S05]  /*4180*/  BSYNC B1 ;  /* 0x0000000000017941 */ /* 0x000fea0003800000 */
.L_x_118:
        /* <DEDUP_REMOVED lines=10> */
.L_x_121:
[----:B------:R-:W-:Y:S05]  /*4230*/  BSYNC B1 ;  /* 0x0000000000017941 */ /* 0x000fea0003800000 */
.L_x_120:
        /* <DEDUP_REMOVED lines=10> */
.L_x_123:
[----:B------:R-:W-:Y:S05]  /*42e0*/  BSYNC B1 ;  /* 0x0000000000017941 */ /* 0x000fea0003800000 */
.L_x_122:
        /* <DEDUP_REMOVED lines=9> */
.L_x_125:
[----:B------:R-:W-:Y:S05]  /*4380*/  BSYNC B1 ;  /* 0x0000000000017941 */ /* 0x000fea0003800000 */
.L_x_124:
        /* <DEDUP_REMOVED lines=9> */
.L_x_127:
[----:B------:R-:W-:Y:S05]  /*4420*/  BSYNC B1 ;  /* 0x0000000000017941 */ /* 0x000fea0003800000 */
.L_x_126:
        /* <DEDUP_REMOVED lines=10> */
.L_x_129:
[----:B------:R-:W-:Y:S05]  /*44d0*/  BSYNC B1 ;  /* 0x0000000000017941 */ /* 0x000fea0003800000 */
.L_x_128:
        /* <DEDUP_REMOVED lines=10> */
.L_x_131:
[----:B------:R-:W-:Y:S05]  /*4580*/  BSYNC B1 ;  /* 0x0000000000017941 */ /* 0x000fea0003800000 */
.L_x_130:
        /* <DEDUP_REMOVED lines=9> */
.L_x_133:
[----:B------:R-:W-:Y:S05]  /*4620*/  BSYNC B1 ;  /* 0x0000000000017941 */ /* 0x000fea0003800000 */
.L_x_132:
        /* <DEDUP_REMOVED lines=9> */
.L_x_135:
[----:B------:R-:W-:Y:S05]  /*46c0*/  BSYNC B1 ;  /* 0x0000000000017941 */ /* 0x000fea0003800000 */
.L_x_134:
        /* <DEDUP_REMOVED lines=10> */
.L_x_137:
[----:B------:R-:W-:Y:S05]  /*4770*/  BSYNC B1 ;  /* 0x0000000000017941 */ /* 0x000fea0003800000 */
.L_x_136:
        /* <DEDUP_REMOVED lines=10> */
.L_x_139:
[----:B------:R-:W-:Y:S05]  /*4820*/  BSYNC B1 ;  /* 0x0000000000017941 */ /* 0x000fea0003800000 */
.L_x_138:
        /* <DEDUP_REMOVED lines=9> */
.L_x_141:
[----:B------:R-:W-:Y:S05]  /*48c0*/  BSYNC B1 ;  /* 0x0000000000017941 */ /* 0x000fea0003800000 */
.L_x_140:
        /* <DEDUP_REMOVED lines=9> */
.L_x_143:
[----:B------:R-:W-:Y:S05]  /*4960*/  BSYNC B1 ;  /* 0x0000000000017941 */ /* 0x000fea0003800000 */
.L_x_142:
        /* <DEDUP_REMOVED lines=10> */
.L_x_145:
[----:B------:R-:W-:Y:S05]  /*4a10*/  BSYNC B1 ;  /* 0x0000000000017941 */ /* 0x000fea0003800000 */
.L_x_144:
        /* <DEDUP_REMOVED lines=10> */
.L_x_147:
[----:B------:R-:W-:Y:S05]  /*4ac0*/  BSYNC B1 ;  /* 0x0000000000017941 */ /* 0x000fea0003800000 */
.L_x_146:
        /* <DEDUP_REMOVED lines=9> */
.L_x_149:
[----:B------:R-:W-:Y:S05]  /*4b60*/  BSYNC B1 ;  /* 0x0000000000017941 */ /* 0x000fea0003800000 */
.L_x_148:
        /* <DEDUP_REMOVED lines=9> */
.L_x_151:
[----:B------:R-:W-:Y:S05]  /*4c00*/  BSYNC B1 ;  /* 0x0000000000017941 */ /* 0x000fea0003800000 */
.L_x_150:
        /* <DEDUP_REMOVED lines=10> */
.L_x_153:
[----:B------:R-:W-:Y:S05]  /*4cb0*/  BSYNC B1 ;  /* 0x0000000000017941 */ /* 0x000fea0003800000 */
.L_x_152:
[----:B-----5:R-:W-:Y:S01]  /*4cc0*/  HADD2.F32 R5, -RZ, R24.H0_H0 ;  /* 0x20000018ff057230 */ /* 0x020fe20000004100 */
[----:B------:R-:W-:Y:S01]  /*4cd0*/  ISETP.GT.AND P0, PT, R4, 0x79, PT ;  /* 0x000000790400780c */ /* 0x000fe20003f04270 */
[----:B------:R-:W-:Y:S01]  /*4ce0*/  @P2 IMAD.MOV.U32 R4, RZ, RZ, R10 ;  /* 0x000000ffff042224 */ /* 0x000fe200078e000a */
[----:B------:R-:W-:Y:S02]  /*4cf0*/  BSSY B1, `(.L_x_154) ;  /* 0x000000a000017945 */ /* 0x000fe40003800000 */
[----:B------:R-:W-:Y:S01]  /*4d00*/  FMUL R5, R5, R90 ;  /* 0x0000005a05057220 */ /* 0x000fe20000400000 */
[----:B------:R-:W-:-:S03]  /*4d10*/  ISETP.GT.AND P3, PT, R3, RZ, P0 ;  /* 0x000000ff0300720c */ /* 0x000fc60000764270 */
[----:B------:R-:W-:-:S05]  /*4d20*/  FFMA R5, R84, R23, R5 ;  /* 0x0000001754057223 */ /* 0x000fca0000000005 */
[----:B------:R-:W-:-:S04]  /*4d30*/  F2FP.F16.F32.PACK_AB R5, RZ, R5 ;  /* 0x00000005ff05723e */ /* 0x000fc800000000ff */
[----:B0-----:R-:W-:Y:S01]  /*4d40*/  PRMT R14, R5, 0x7610, R14 ;  /* 0x00007610050e7816 */ /* 0x001fe2000000000e */
[----:B------:R-:W-:-:S05]  /*4d50*/  @P2 IMAD.MOV.U32 R5, RZ, RZ, R11 ;  /* 0x000000ffff052224 */ /* 0x000fca00078e000b */
[----:B------:R0:W-:Y:S01]  /*4d60*/  @P2 STG.E.U16 desc[UR36][R4.64+0xf0], R14 ;  /* 0x0000f00e04002986 */ /* 0x0001e2000c101524 */
[----:B------:R-:W-:Y:S05]  /*4d70*/  @!P3 BRA `(.L_x_155) ;  /* 0x000000000004b947 */ /* 0x000fea0003800000 */
[----:B------:R0:W5:Y:S02]  /*4d80*/  LDG.E.LTC128B.U16 R24, desc[UR36][R6.64+0xf2] ;  /* 0x0000f22406187981 */ /* 0x000164000c1e1520 */
.L_x_155:
[----:B------:R-:W-:Y:S05]  /*4d90*/  BSYNC B1 ;  /* 0x0000000000017941 */ /* 0x000fea0003800000 */
.L_x_154:
        /* <DEDUP_REMOVED lines=9> */
.L_x_157:
[----:B------:R-:W-:Y:S05]  /*4e30*/  BSYNC B1 ;  /* 0x0000000000017941 */ /* 0x000fea0003800000 */
.L_x_156:
[----:B-----5:R-:W-:Y:S01]  /*4e40*/  HADD2.F32 R5, -RZ, R24.H0_H0 ;  /* 0x20000018ff057230 */ /* 0x020fe20000004100 */
[----:B------:R-:W-:Y:S01]  /*4e50*/  ISETP.GT.AND P0, PT, R3, 0x8, P0 ;  /* 0x000000080300780c */ /* 0x000fe20000704270 */
[----:B0-----:R-:W-:Y:S01]  /*4e60*/  @P1 IMAD.MOV.U32 R4, RZ, RZ, R12 ;  /* 0x000000ffff041224 */ /* 0x001fe200078e000c */
[----:B------:R-:W-:Y:S02]  /*4e70*/  BSSY B1, `(.L_x_158) ;  /* 0x0000009000017945 */ /* 0x000fe40003800000 */
[----:B------:R-:W-:-:S04]  /*4e80*/  FMUL R5, R5, R90 ;  /* 0x0000005a05057220 */ /* 0x000fc80000400000 */
[----:B------:R-:W-:-:S05]  /*4e90*/  FFMA R5, R86, R23, R5 ;  /* 0x0000001756057223 */ /* 0x000fca0000000005 */
[----:B------:R-:W-:-:S04]  /*4ea0*/  F2FP.F16.F32.PACK_AB R5, RZ, R5 ;  /* 0x00000005ff05723e */ /* 0x000fc800000000ff */
[----:B-1-3--:R-:W-:Y:S01]  /*4eb0*/  PRMT R6, R5, 0x7610, R6 ;  /* 0x0000761005067816 */ /* 0x00afe20000000006 */
[----:B------:R-:W-:-:S05]  /*4ec0*/  @P1 IMAD.MOV.U32 R5, RZ, RZ, R13 ;  /* 0x000000ffff051224 */ /* 0x000fca00078e000d */
[----:B------:R0:W-:Y:S01]  /*4ed0*/  @P1 STG.E.U16 desc[UR36][R4.64+0xf0], R6 ;  /* 0x0000f00604001986 */ /* 0x0001e2000c101524 */
[----:B------:R-:W-:Y:S05]  /*4ee0*/  @!P0 BRA `(.L_x_159) ;  /* 0x0000000000048947 */ /* 0x000fea0003800000 */
[----:B------:R1:W5:Y:S02]  /*4ef0*/  LDG.E.LTC128B.U16 R24, desc[UR36][R8.64+0xf2] ;  /* 0x0000f22408187981 */ /* 0x000364000c1e1520 */
.L_x_159:
[----:B------:R-:W-:Y:S05]  /*4f00*/  BSYNC B1 ;  /* 0x0000000000017941 */ /* 0x000fea0003800000 */
.L_x_158:
[----:B------:R-:W-:Y:S05]  /*4f10*/  @!P0 BRA `(.L_x_160) ;  /* 0x0000001000e88947 */ /* 0x000fea0003800000 */
[----:B-----5:R-:W-:-:S05]  /*4f20*/  HADD2.F32 R3, -RZ, R24.H0_H0 ;  /* 0x20000018ff037230 */ /* 0x020fca0000004100 */
[----:B0-----:R-:W-:-:S04]  /*4f30*/  FMUL R4, R3, R90 ;  /* 0x0000005a03047220 */ /* 0x001fc80000400000 */
[----:B------:R-:W-:-:S05]  /*4f40*/  FFMA R4, R87, R23, R4 ;  /* 0x0000001757047223 */ /* 0x000fca0000000004 */
[----:B------:R-:W-:-:S05]  /*4f50*/  F2FP.F16.F32.PACK_AB R4, RZ, R4 ;  /* 0x00000004ff04723e */ /* 0x000fca00000000ff */
[----:B------:R3:W-:Y:S01]  /*4f60*/  STG.E.U16 desc[UR36][R12.64+0xf2], R4 ;  /* 0x0000f2040c007986 */ /* 0x0007e2000c101524 */
[----:B------:R-:W-:Y:S05]  /*4f70*/  BRA `(.L_x_160) ;  /* 0x0000001000d07947 */ /* 0x000fea0003800000 */
.L_x_35:
[----:B------:R-:W-:Y:S01]  /*4f80*/  ISETP.GT.AND P3, PT, R4, 0x1, PT ;  /* 0x000000010400780c */ /* 0x000fe20003f64270 */
[----:B------:R-:W-:Y:S01]  /*4f90*/  ULDC.64 UR4, c[0x0][0x5c0] ;  /* 0x0001700000047ab9 */ /* 0x000fe20000000a00 */
[-C--:B------:R-:W-:Y:S01]  /*4fa0*/  FMUL R24, R24, R23.reuse ;  /* 0x0000001718187220 */ /* 0x080fe20000400000 */
[----:B------:R-:W-:Y:S01]  /*4fb0*/  LEA R6, P4, R106, UR4, 0x1 ;  /* 0x000000046a067c11 */ /* 0x000fe2000f8808ff */
[-C--:B------:R-:W-:Y:S01]  /*4fc0*/  FMUL R25, R25, R23.reuse ;  /* 0x0000001719197220 */ /* 0x080fe20000400000 */
[----:B------:R-:W-:Y:S01]  /*4fd0*/  ISETP.GT.AND P0, PT, R3, RZ, P3 ;  /* 0x000000ff0300720c */ /* 0x000fe20001f04270 */
[-C--:B------:R-:W-:Y:S01]  /*4fe0*/  FMUL R26, R26, R23.reuse ;  /* 0x000000171a1a7220 */ /* 0x080fe20000400000 */
[----:B------:R-:W-:Y:S01]  /*4ff0*/  F2FP.F16.F32.PACK_AB R24, RZ, R24 ;  /* 0x00000018ff18723e */ /* 0x000fe200000000ff */
[-C--:B------:R-:W-:Y:S01]  /*5000*/  FMUL R27, R27, R23.reuse ;  /* 0x000000171b1b7220 */ /* 0x080fe20000400000 */
[----:B------:R-:W-:Y:S01]  /*5010*/  LEA.HI.X R7, R106, UR5, R103, 0x1, P4 ;  /* 0x000000056a077c11 */ /* 0x000fe2000a0f0c67 */
[----:B------:R-:W-:Y:S01]  /*5020*/  FMUL R28, R28, R23 ;  /* 0x000000171c1c7220 */ /* 0x000fe20000400000 */
[----:B------:R-:W-:Y:S01]  /*5030*/  F2FP.F16.F32.PACK_AB R25, RZ, R25 ;  /* 0x00000019ff19723e */ /* 0x000fe200000000ff */
[-C--:B------:R-:W-:Y:S01]  /*5040*/  FMUL R29, R29, R23.reuse ;  /* 0x000000171d1d7220 */ /* 0x080fe20000400000 */
[----:B------:R-:W-:Y:S01]  /*5050*/  ISETP.GT.AND P2, PT, R3, 0x8, P2 ;  /* 0x000000080300780c */ /* 0x000fe20001744270 */
[----:B------:R-:W-:Y:S01]  /*5060*/  @P1 STG.E.U16 desc[UR36][R6.64], R24 ;  /* 0x0000001806001986 */ /* 0x000fe2000c101524 */
[----:B------:R-:W-:Y:S01]  /*5070*/  ISETP.GT.AND P1, PT, R4, 0x8, PT ;  /* 0x000000080400780c */ /* 0x000fe20003f24270 */
[-C--:B------:R-:W-:Y:S01]  /*5080*/  FMUL R30, R30, R23.reuse ;  /* 0x000000171e1e7220 */ /* 0x080fe20000400000 */
[C---:B------:R-:W-:Y:S01]  /*5090*/  SHF.L.U64.HI R5, R91.reuse, 0x1, R92 ;  /* 0x000000015b057819 */ /* 0x040fe2000001025c */
[----:B------:R-:W-:Y:S01]  /*50a0*/  @P0 STG.E.U16 desc[UR36][R6.64+0x2], R25 ;  /* 0x0000021906000986 */ /* 0x000fe2000c101524 */
[----:B------:R-:W-:Y:S01]  /*50b0*/  LEA R8, P5, R91, R6, 0x1 ;  /* 0x000000065b087211 */ /* 0x000fe200078a08ff */
[-C--:B------:R-:W-:Y:S01]  /*50c0*/  FMUL R31, R31, R23.reuse ;  /* 0x000000171f1f7220 */ /* 0x080fe20000400000 */
[----:B------:R-:W-:Y:S01]  /*50d0*/  ISETP.GT.AND P3, PT, R3, 0x8, P3 ;  /* 0x000000080300780c */ /* 0x000fe20001f64270 */
[-C--:B------:R-:W-:Y:S01]  /*50e0*/  FMUL R32, R32, R23.reuse ;  /* 0x0000001720207220 */ /* 0x080fe20000400000 */
[----:B------:R-:W-:Y:S01]  /*50f0*/  ISETP.GT.AND P0, PT, R4, 0x9, PT ;  /* 0x000000090400780c */ /* 0x000fe20003f04270 */
[----:B------:R-:W-:Y:S01]  /*5100*/  IMAD.X R9, R5, 0x1, R7, P5 ;  /* 0x0000000105097824 */ /* 0x000fe200028e0607 */
[----:B------:R-:W-:Y:S01]  /*5110*/  ISETP.GT.AND P4, PT, R3, RZ, P1 ;  /* 0x000000ff0300720c */ /* 0x000fe20000f84270 */
[-C--:B------:R-:W-:Y:S01]  /*5120*/  FMUL R33, R33, R23.reuse ;  /* 0x0000001721217220 */ /* 0x080fe20000400000 */
[----:B------:R-:W-:Y:S01]  /*5130*/  F2FP.F16.F32.PACK_AB R26, RZ, R26 ;  /* 0x0000001aff1a723e */ /* 0x000fe200000000ff */
[-C--:B------:R-:W-:Y:S01]  /*5140*/  FMUL R34, R34, R23.reuse ;  /* 0x0000001722227220 */ /* 0x080fe20000400000 */
[----:B------:R-:W-:Y:S01]  /*5150*/  ISETP.GT.AND P5, PT, R3, RZ, P0 ;  /* 0x000000ff0300720c */ /* 0x000fe200007a4270 */
[----:B------:R-:W-:Y:S01]  /*5160*/  FMUL R35, R35, R23 ;  /* 0x0000001723237220 */ /* 0x000fe20000400000 */
[----:B------:R-:W-:Y:S01]  /*5170*/  F2FP.F16.F32.PACK_AB R27, RZ, R27 ;  /* 0x0000001bff1b723e */ /* 0x000fe200000000ff */
[----:B------:R-:W-:Y:S01]  /*5180*/  @P2 STG.E.U16 desc[UR36][R8.64], R26 ;  /* 0x0000001a08002986 */ /* 0x000fe2000c101524 */
[----:B------:R-:W-:Y:S01]  /*5190*/  F2FP.F16.F32.PACK_AB R28, RZ, R28 ;  /* 0x0000001cff1c723e */ /* 0x000fe200000000ff */
[-C--:B------:R-:W-:Y:S01]  /*51a0*/  FMUL R36, R36, R23.reuse ;  /* 0x0000001724247220 */ /* 0x080fe20000400000 */
[----:B------:R-:W-:Y:S01]  /*51b0*/  ISETP.GT.AND P2, PT, R3, 0x8, P1 ;  /* 0x000000080300780c */ /* 0x000fe20000f44270 */
[----:B------:R-:W-:Y:S01]  /*51c0*/  @P3 STG.E.U16 desc[UR36][R8.64+0x2], R27 ;  /* 0x0000021b08003986 */ /* 0x000fe2000c101524 */
[----:B------:R-:W-:Y:S01]  /*51d0*/  ISETP.GT.AND P1, PT, R4, 0x10, PT ;  /* 0x000000100400780c */ /* 0x000fe20003f24270 */
[----:B------:R-:W-:Y:S01]  /*51e0*/  FMUL R37, R37, R23 ;  /* 0x0000001725257220 */ /* 0x000fe20000400000 */
[----:B------:R-:W-:Y:S01]  /*51f0*/  F2FP.F16.F32.PACK_AB R29, RZ, R29 ;  /* 0x0000001dff1d723e */ /* 0x000fe200000000ff */
[----:B------:R-:W-:Y:S01]  /*5200*/  @P4 STG.E.U16 desc[UR36][R6.64+0x10], R28 ;  /* 0x0000101c06004986 */ /* 0x000fe2000c101524 */
[C---:B------:R-:W-:Y:S01]  /*5210*/  ISETP.GT.AND P3, PT, R3.reuse, 0x8, P0 ;  /* 0x000000080300780c */ /* 0x040fe20000764270 */
[-C--:B------:R-:W-:Y:S01]  /*5220*/  FMUL R38, R38, R23.reuse ;  /* 0x0000001726267220 */ /* 0x080fe20000400000 */
[----:B------:R-:W-:Y:S01]  /*5230*/  ISETP.GT.AND P0, PT, R4, 0x11, PT ;  /* 0x000000110400780c */ /* 0x000fe20003f04270 */
[----:B------:R-:W-:Y:S01]  /*5240*/  @P5 STG.E.U16 desc[UR36][R6.64+0x12], R29 ;  /* 0x0000121d06005986 */ /* 0x000fe2000c101524 */
        /* <DEDUP_REMOVED lines=161> */
[----:B------:R-:W-:Y:S01]  /*5c60*/  FMUL R87, R87, R23 ;  /* 0x0000001757577220 */ /* 0x000fe20000400000 */
[----:B------:R-:W-:-:S02]  /*5c70*/  F2FP.F16.F32.PACK_AB R62, RZ, R62 ;  /* 0x0000003eff3e723e */ /* 0x000fc400000000ff */
[C---:B------:R-:W-:Y:S02]  /*5c80*/  ISETP.GT.AND P5, PT, R3.reuse, RZ, P0 ;  /* 0x000000ff0300720c */ /* 0x040fe400007a4270 */
[----:B------:R-:W-:Y:S01]  /*5c90*/  F2FP.F16.F32.PACK_AB R63, RZ, R63 ;  /* 0x0000003fff3f723e */ /* 0x000fe200000000ff */
[----:B------:R-:W-:Y:S01]  /*5ca0*/  @P2 STG.E.U16 desc[UR36][R8.64+0x90], R62 ;  /* 0x0000903e08002986 */ /* 0x000fe2000c101524 */
[----:B------:R-:W-:Y:S02]  /*5cb0*/  F2FP.F16.F32.PACK_AB R64, RZ, R64 ;  /* 0x00000040ff40723e */ /* 0x000fe400000000ff */
[C---:B------:R-:W-:Y:S01]  /*5cc0*/  ISETP.GT.AND P2, PT, R3.reuse, 0x8, P1 ;  /* 0x000000080300780c */ /* 0x040fe20000f44270 */
[----:B------:R-:W-:Y:S01]  /*5cd0*/  @P3 STG.E.U16 desc[UR36][R8.64+0x92], R63 ;  /* 0x0000923f08003986 */ /* 0x000fe2000c101524 */
[----:B------:R-:W-:Y:S02]  /*5ce0*/  ISETP.GT.AND P1, PT, R4, 0x58, PT ;  /* 0x000000580400780c */ /* 0x000fe40003f24270 */
[----:B------:R-:W-:Y:S01]  /*5cf0*/  F2FP.F16.F32.PACK_AB R65, RZ, R65 ;  /* 0x00000041ff41723e */ /* 0x000fe200000000ff */
[----:B------:R-:W-:Y:S01]  /*5d00*/  @P4 STG.E.U16 desc[UR36][R6.64+0xa0], R64 ;  /* 0x0000a04006004986 */ /* 0x000fe2000c101524 */
[----:B------:R-:W-:-:S02]  /*5d10*/  ISETP.GT.AND P3, PT, R3, 0x8, P0 ;  /* 0x000000080300780c */ /* 0x000fc40000764270 */
[----:B------:R-:W-:Y:S01]  /*5d20*/  ISETP.GT.AND P0, PT, R4, 0x59, PT ;  /* 0x000000590400780c */ /* 0x000fe20003f04270 */
[----:B------:R-:W-:Y:S01]  /*5d30*/  @P5 STG.E.U16 desc[UR36][R6.64+0xa2], R65 ;  /* 0x0000a24106005986 */ /* 0x000fe2000c101524 */
[C---:B------:R-:W-:Y:S02]  /*5d40*/  ISETP.GT.AND P4, PT, R3.reuse, RZ, P1 ;  /* 0x000000ff0300720c */ /* 0x040fe40000f84270 */
[----:B------:R-:W-:Y:S02]  /*5d50*/  F2FP.F16.F32.PACK_AB R66, RZ, R66 ;  /* 0x00000042ff42723e */ /* 0x000fe400000000ff */
[----:B------:R-:W-:Y:S02]  /*5d60*/  ISETP.GT.AND P5, PT, R3, RZ, P0 ;  /* 0x000000ff0300720c */ /* 0x000fe400007a4270 */
[----:B------:R-:W-:Y:S01]  /*5d70*/  F2FP.F16.F32.PACK_AB R67, RZ, R67 ;  /* 0x00000043ff43723e */ /* 0x000fe200000000ff */
[----:B------:R-:W-:Y:S01]  /*5d80*/  @P2 STG.E.U16 desc[UR36][R8.64+0xa0], R66 ;  /* 0x0000a04208002986 */ /* 0x000fe2000c101524 */
[----:B------:R-:W-:-:S02]  /*5d90*/  F2FP.F16.F32.PACK_AB R68, RZ, R68 ;  /* 0x00000044ff44723e */ /* 0x000fc400000000ff */
[C---:B------:R-:W-:Y:S01]  /*5da0*/  ISETP.GT.AND P2, PT, R3.reuse, 0x8, P1 ;  /* 0x000000080300780c */ /* 0x040fe20000f44270 */
[----:B------:R-:W-:Y:S01]  /*5db0*/  @P3 STG.E.U16 desc[UR36][R8.64+0xa2], R67 ;  /* 0x0000a24308003986 */ /* 0x000fe2000c101524 */
[C---:B------:R-:W-:Y:S02]  /*5dc0*/  ISETP.GT.AND P1, PT, R4.reuse, 0x60, PT ;  /* 0x000000600400780c */ /* 0x040fe40003f24270 */
[----:B------:R-:W-:Y:S01]  /*5dd0*/  F2FP.F16.F32.PACK_AB R69, RZ, R69 ;  /* 0x00000045ff45723e */ /* 0x000fe200000000ff */
[----:B------:R-:W-:Y:S01]  /*5de0*/  @P4 STG.E.U16 desc[UR36][R6.64+0xb0], R68 ;  /* 0x0000b04406004986 */ /* 0x000fe2000c101524 */
[C---:B------:R-:W-:Y:S02]  /*5df0*/  ISETP.GT.AND P3, PT, R3.reuse, 0x8, P0 ;  /* 0x000000080300780c */ /* 0x040fe40000764270 */
[----:B------:R-:W-:Y:S01]  /*5e00*/  ISETP.GT.AND P0, PT, R4, 0x61, PT ;  /* 0x000000610400780c */ /* 0x000fe20003f04270 */
[----:B------:R-:W-:Y:S01]  /*5e10*/  @P5 STG.E.U16 desc[UR36][R6.64+0xb2], R69 ;  /* 0x0000b24506005986 */ /* 0x000fe2000c101524 */
[----:B------:R-:W-:-:S02]  /*5e20*/  ISETP.GT.AND P4, PT, R3, RZ, P1 ;  /* 0x000000ff0300720c */ /* 0x000fc40000f84270 */
[C---:B------:R-:W-:Y:S02]  /*5e30*/  ISETP.GT.AND P5, PT, R3.reuse, RZ, P0 ;  /* 0x000000ff0300720c */ /* 0x040fe400007a4270 */
[----:B------:R-:W-:Y:S02]  /*5e40*/  F2FP.F16.F32.PACK_AB R70, RZ, R70 ;  /* 0x00000046ff46723e */ /* 0x000fe400000000ff */
[----:B------:R-:W-:Y:S02]  /*5e50*/  F2FP.F16.F32.PACK_AB R71, RZ, R71 ;  /* 0x00000047ff47723e */ /* 0x000fe400000000ff */
[----:B------:R-:W-:Y:S01]  /*5e60*/  F2FP.F16.F32.PACK_AB R72, RZ, R72 ;  /* 0x00000048ff48723e */ /* 0x000fe200000000ff */
[----:B------:R-:W-:Y:S01]  /*5e70*/  @P2 STG.E.U16 desc[UR36][R8.64+0xb0], R70 ;  /* 0x0000b04608002986 */ /* 0x000fe2000c101524 */
[----:B------:R-:W-:Y:S02]  /*5e80*/  F2FP.F16.F32.PACK_AB R73, RZ, R73 ;  /* 0x00000049ff49723e */ /* 0x000fe400000000ff */
[C---:B------:R-:W-:Y:S01]  /*5e90*/  ISETP.GT.AND P1, PT, R3.reuse, 0x8, P1 ;  /* 0x000000080300780c */ /* 0x040fe20000f24270 */
[----:B------:R-:W-:Y:S01]  /*5ea0*/  @P3 STG.E.U16 desc[UR36][R8.64+0xb2], R71 ;  /* 0x0000b24708003986 */ /* 0x000fe2000c101524 */
[----:B------:R-:W-:-:S02]  /*5eb0*/  ISETP.GT.AND P2, PT, R3, 0x8, P0 ;  /* 0x000000080300780c */ /* 0x000fc40000744270 */
[C---:B------:R-:W-:Y:S01]  /*5ec0*/  ISETP.GT.AND P0, PT, R4.reuse, 0x69, PT ;  /* 0x000000690400780c */ /* 0x040fe20003f04270 */
[----:B------:R-:W-:Y:S01]  /*5ed0*/  @P4 STG.E.U16 desc[UR36][R6.64+0xc0], R72 ;  /* 0x0000c04806004986 */ /* 0x000fe2000c101524 */
[----:B------:R-:W-:Y:S02]  /*5ee0*/  ISETP.GT.AND P4, PT, R4, 0x68, PT ;  /* 0x000000680400780c */ /* 0x000fe40003f84270 */
[----:B------:R-:W-:Y:S01]  /*5ef0*/  F2FP.F16.F32.PACK_AB R74, RZ, R74 ;  /* 0x0000004aff4a723e */ /* 0x000fe200000000ff */
[----:B------:R-:W-:Y:S01]  /*5f00*/  @P5 STG.E.U16 desc[UR36][R6.64+0xc2], R73 ;  /* 0x0000c24906005986 */ /* 0x000fe2000c101524 */
[C---:B------:R-:W-:Y:S02]  /*5f10*/  ISETP.GT.AND P5, PT, R3.reuse, RZ, P4 ;  /* 0x000000ff0300720c */ /* 0x040fe400027a4270 */
[----:B------:R-:W-:Y:S01]  /*5f20*/  ISETP.GT.AND P3, PT, R3, RZ, P0 ;  /* 0x000000ff0300720c */ /* 0x000fe20000764270 */
[----:B------:R-:W-:Y:S01]  /*5f30*/  @P1 STG.E.U16 desc[UR36][R8.64+0xc0], R74 ;  /* 0x0000c04a08001986 */ /* 0x000fe2000c101524 */
[----:B------:R-:W-:-:S02]  /*5f40*/  F2FP.F16.F32.PACK_AB R75, RZ, R75 ;  /* 0x0000004bff4b723e */ /* 0x000fc400000000ff */
[----:B------:R-:W-:Y:S02]  /*5f50*/  F2FP.F16.F32.PACK_AB R76, RZ, R76 ;  /* 0x0000004cff4c723e */ /* 0x000fe400000000ff */
[C---:B------:R-:W-:Y:S01]  /*5f60*/  ISETP.GT.AND P4, PT, R3.reuse, 0x8, P4 ;  /* 0x000000080300780c */ /* 0x040fe20002784270 */
[----:B------:R-:W-:Y:S01]  /*5f70*/  @P2 STG.E.U16 desc[UR36][R8.64+0xc2], R75 ;  /* 0x0000c24b08002986 */ /* 0x000fe2000c101524 */
[----:B------:R-:W-:Y:S02]  /*5f80*/  F2FP.F16.F32.PACK_AB R77, RZ, R77 ;  /* 0x0000004dff4d723e */ /* 0x000fe400000000ff */
[C---:B------:R-:W-:Y:S01]  /*5f90*/  ISETP.GT.AND P2, PT, R4.reuse, 0x71, PT ;  /* 0x000000710400780c */ /* 0x040fe20003f44270 */
[----:B------:R-:W-:Y:S01]  /*5fa0*/  @P5 STG.E.U16 desc[UR36][R6.64+0xd0], R76 ;  /* 0x0000d04c06005986 */ /* 0x000fe2000c101524 */
[----:B------:R-:W-:Y:S02]  /*5fb0*/  ISETP.GT.AND P5, PT, R3, 0x8, P0 ;  /* 0x000000080300780c */ /* 0x000fe400007a4270 */
[C---:B------:R-:W-:Y:S01]  /*5fc0*/  ISETP.GT.AND P1, PT, R4.reuse, 0x78, PT ;  /* 0x000000780400780c */ /* 0x040fe20003f24270 */
[----:B------:R-:W-:Y:S01]  /*5fd0*/  @P3 STG.E.U16 desc[UR36][R6.64+0xd2], R77 ;  /* 0x0000d24d06003986 */ /* 0x000fe2000c101524 */
[----:B------:R-:W-:-:S02]  /*5fe0*/  ISETP.GT.AND P3, PT, R4, 0x70, PT ;  /* 0x000000700400780c */ /* 0x000fc40003f64270 */
[----:B------:R-:W-:Y:S01]  /*5ff0*/  ISETP.GT.AND P0, PT, R4, 0x79, PT ;  /* 0x000000790400780c */ /* 0x000fe20003f04270 */
[----:B------:R-:W-:Y:S01]  /*6000*/  @P4 IMAD.MOV.U32 R4, RZ, RZ, R8 ;  /* 0x000000ffff044224 */ /* 0x000fe200078e0008 */
[----:B------:R-:W-:Y:S01]  /*6010*/  F2FP.F16.F32.PACK_AB R78, RZ, R78 ;  /* 0x0000004eff4e723e */ /* 0x000fe200000000ff */
[----:B------:R-:W-:Y:S01]  /*6020*/  @P4 IMAD.MOV.U32 R5, RZ, RZ, R9 ;  /* 0x000000ffff054224 */ /* 0x000fe200078e0009 */
[----:B------:R-:W-:Y:S02]  /*6030*/  F2FP.F16.F32.PACK_AB R79, RZ, R79 ;  /* 0x0000004fff4f723e */ /* 0x000fe400000000ff */
[----:B------:R-:W-:Y:S02]  /*6040*/  F2FP.F16.F32.PACK_AB R80, RZ, R80 ;  /* 0x00000050ff50723e */ /* 0x000fe400000000ff */
[----:B------:R0:W-:Y:S01]  /*6050*/  @P4 STG.E.U16 desc[UR36][R4.64+0xd0], R78 ;  /* 0x0000d04e04004986 */ /* 0x0001e2000c101524 */
[----:B------:R-:W-:Y:S02]  /*6060*/  ISETP.GT.AND P4, PT, R3, RZ, P2 ;  /* 0x000000ff0300720c */ /* 0x000fe40001784270 */
[----:B------:R-:W-:-:S02]  /*6070*/  F2FP.F16.F32.PACK_AB R81, RZ, R81 ;  /* 0x00000051ff51723e */ /* 0x000fc400000000ff */
[----:B------:R-:W-:Y:S02]  /*6080*/  ISETP.GT.AND P2, PT, R3, 0x8, P2 ;  /* 0x000000080300780c */ /* 0x000fe40001744270 */
[----:B------:R-:W-:Y:S02]  /*6090*/  F2FP.F16.F32.PACK_AB R82, RZ, R82 ;  /* 0x00000052ff52723e */ /* 0x000fe400000000ff */
[----:B------:R-:W-:Y:S02]  /*60a0*/  F2FP.F16.F32.PACK_AB R83, RZ, R83 ;  /* 0x00000053ff53723e */ /* 0x000fe400000000ff */
[----:B------:R-:W-:Y:S01]  /*60b0*/  F2FP.F16.F32.PACK_AB R84, RZ, R84 ;  /* 0x00000054ff54723e */ /* 0x000fe200000000ff */
[----:B0-----:R-:W-:Y:S01]  /*60c0*/  @P5 IMAD.MOV.U32 R4, RZ, RZ, R8 ;  /* 0x000000ffff045224 */ /* 0x001fe200078e0008 */
[----:B------:R-:W-:Y:S01]  /*60d0*/  F2FP.F16.F32.PACK_AB R85, RZ, R85 ;  /* 0x00000055ff55723e */ /* 0x000fe200000000ff */
[----:B------:R-:W-:Y:S01]  /*60e0*/  @P5 IMAD.MOV.U32 R5, RZ, RZ, R9 ;  /* 0x000000ffff055224 */ /* 0x000fe200078e0009 */
[----:B------:R-:W-:-:S02]  /*60f0*/  F2FP.F16.F32.PACK_AB R86, RZ, R86 ;  /* 0x00000056ff56723e */ /* 0x000fc400000000ff */
[----:B------:R-:W-:Y:S02]  /*6100*/  F2FP.F16.F32.PACK_AB R87, RZ, R87 ;  /* 0x00000057ff57723e */ /* 0x000fe400000000ff */
[----:B------:R0:W-:Y:S01]  /*6110*/  @P5 STG.E.U16 desc[UR36][R4.64+0xd2], R79 ;  /* 0x0000d24f04005986 */ /* 0x0001e2000c101524 */
[C---:B------:R-:W-:Y:S02]  /*6120*/  ISETP.GT.AND P5, PT, R3.reuse, RZ, P3 ;  /* 0x000000ff0300720c */ /* 0x040fe40001fa4270 */
[----:B------:R-:W-:-:S11]  /*6130*/  ISETP.GT.AND P3, PT, R3, 0x8, P3 ;  /* 0x000000080300780c */ /* 0x000fd60001f64270 */
[----:B0-----:R-:W-:Y:S02]  /*6140*/  @P5 IMAD.MOV.U32 R4, RZ, RZ, R6 ;  /* 0x000000ffff045224 */ /* 0x001fe400078e0006 */
[----:B------:R-:W-:-:S05]  /*6150*/  @P5 IMAD.MOV.U32 R5, RZ, RZ, R7 ;  /* 0x000000ffff055224 */ /* 0x000fca00078e0007 */
[----:B------:R0:W-:Y:S01]  /*6160*/  @P5 STG.E.U16 desc[UR36][R4.64+0xe0], R80 ;  /* 0x0000e05004005986 */ /* 0x0001e2000c101524 */
[C---:B------:R-:W-:Y:S02]  /*6170*/  ISETP.GT.AND P5, PT, R3.reuse, RZ, P0 ;  /* 0x000000ff0300720c */ /* 0x040fe400007a4270 */
[----:B------:R-:W-:Y:S01]  /*6180*/  ISETP.GT.AND P0, PT, R3, 0x8, P0 ;  /* 0x000000080300780c */ /* 0x000fe20000704270 */
[----:B0-----:R-:W-:Y:S02]  /*6190*/  @P4 IMAD.MOV.U32 R4, RZ, RZ, R6 ;  /* 0x000000ffff044224 */ /* 0x001fe400078e0006 */
[----:B------:R-:W-:-:S05]  /*61a0*/  @P4 IMAD.MOV.U32 R5, RZ, RZ, R7 ;  /* 0x000000ffff054224 */ /* 0x000fca00078e0007 */
[----:B------:R0:W-:Y:S01]  /*61b0*/  @P4 STG.E.U16 desc[UR36][R4.64+0xe2], R81 ;  /* 0x0000e25104004986 */ /* 0x0001e2000c101524 */
[C---:B------:R-:W-:Y:S02]  /*61c0*/  ISETP.GT.AND P4, PT, R3.reuse, RZ, P1 ;  /* 0x000000ff0300720c */ /* 0x040fe40000f84270 */
[----:B------:R-:W-:Y:S01]  /*61d0*/  ISETP.GT.AND P1, PT, R3, 0x8, P1 ;  /* 0x000000080300780c */ /* 0x000fe20000f24270 */
[----:B0-----:R-:W-:Y:S02]  /*61e0*/  @P3 IMAD.MOV.U32 R4, RZ, RZ, R8 ;  /* 0x000000ffff043224 */ /* 0x001fe400078e0008 */
[----:B------:R-:W-:-:S05]  /*61f0*/  @P3 IMAD.MOV.U32 R5, RZ, RZ, R9 ;  /* 0x000000ffff053224 */ /* 0x000fca00078e0009 */
[----:B------:R0:W-:Y:S02]  /*6200*/  @P3 STG.E.U16 desc[UR36][R4.64+0xe0], R82 ;  /* 0x0000e05204003986 */ /* 0x0001e4000c101524 */
[----:B0-----:R-:W-:Y:S02]  /*6210*/  @P2 IMAD.MOV.U32 R4, RZ, RZ, R8 ;  /* 0x000000ffff042224 */ /* 0x001fe400078e0008 */
[----:B------:R-:W-:-:S05]  /*6220*/  @P2 IMAD.MOV.U32 R5, RZ, RZ, R9 ;  /* 0x000000ffff052224 */ /* 0x000fca00078e0009 */
[----:B------:R0:W-:Y:S02]  /*6230*/  @P2 STG.E.U16 desc[UR36][R4.64+0xe2], R83 ;  /* 0x0000e25304002986 */ /* 0x0001e4000c101524 */
[----:B0-----:R-:W-:Y:S02]  /*6240*/  @P4 IMAD.MOV.U32 R4, RZ, RZ, R6 ;  /* 0x000000ffff044224 */ /* 0x001fe400078e0006 */
[----:B------:R-:W-:-:S05]  /*6250*/  @P4 IMAD.MOV.U32 R5, RZ, RZ, R7 ;  /* 0x000000ffff054224 */ /* 0x000fca00078e0007 */
[----:B------:R0:W-:Y:S04]  /*6260*/  @P4 STG.E.U16 desc[UR36][R4.64+0xf0], R84 ;  /* 0x0000f05404004986 */ /* 0x0001e8000c101524 */
[----:B------:R1:W-:Y:S01]  /*6270*/  @P5 STG.E.U16 desc[UR36][R6.64+0xf2], R85 ;  /* 0x0000f25506005986 */ /* 0x0003e2000c101524 */
[----:B0-----:R-:W-:Y:S02]  /*6280*/  @P1 IMAD.MOV.U32 R4, RZ, RZ, R8 ;  /* 0x000000ffff041224 */ /* 0x001fe400078e0008 */
[----:B------:R-:W-:-:S05]  /*6290*/  @P1 IMAD.MOV.U32 R5, RZ, RZ, R9 ;  /* 0x000000ffff051224 */ /* 0x000fca00078e0009 */
[----:B------:R1:W-:Y:S04]  /*62a0*/  @P1 STG.E.U16 desc[UR36][R4.64+0xf0], R86 ;  /* 0x0000f05604001986 */ /* 0x0003e8000c101524 */
[----:B------:R1:W-:Y:S02]  /*62b0*/  @P0 STG.E.U16 desc[UR36][R8.64+0xf2], R87 ;  /* 0x0000f25708000986 */ /* 0x0003e4000c101524 */
.L_x_160:
[----:B------:R-:W-:Y:S05]  /*62c0*/  BSYNC B0 ;  /* 0x0000000000007941 */ /* 0x000fea0003800000 */
.L_x_34:
[----:B------:R-:W-:Y:S01]  /*62d0*/  IADD3 R16, P0, R16, UR38, RZ ;  /* 0x0000002610107c10 */ /* 0x000fe2000ff1e0ff */
[----:B------:R-:W-:Y:S01]  /*62e0*/  ULDC.64 UR4, c[0x0][0x650] ;  /* 0x0001940000047ab9 */ /* 0x000fe20000000a00 */
[----:B------:R-:W-:Y:S01]  /*62f0*/  PRMT R3, RZ, 0x7610, R3 ;  /* 0x00007610ff037816 */ /* 0x000fe20000000003 */
[----:B------:R-:W-:Y:S01]  /*6300*/  IMAD.MOV.U32 R100, RZ, RZ, -0x1 ;  /* 0xffffffffff647424 */ /* 0x000fe200078e00ff */
[----:B------:R-:W-:Y:S01]  /*6310*/  IADD3.X R17, R17, UR41, RZ, P0, !PT ;  /* 0x0000002911117c10 */ /* 0x000fe200087fe4ff */
[----:B------:R-:W-:Y:S01]  /*6320*/  IMAD.MOV.U32 R101, RZ, RZ, -0x1 ;  /* 0xffffffffff657424 */ /* 0x000fe200078e00ff */
[----:B------:R-:W-:-:S04]  /*6330*/  ISETP.GE.U32.AND P0, PT, R16, UR4, PT ;  /* 0x0000000410007c0c */ /* 0x000fc8000bf06070 */
[----:B------:R-:W-:-:S13]  /*6340*/  ISETP.GE.U32.AND.EX P0, PT, R17, UR5, PT, P0 ;  /* 0x0000000511007c0c */ /* 0x000fda000bf06100 */
[----:B------:R-:W-:Y:S05]  /*6350*/  @P0 BRA `(.L_x_161) ;  /* 0x00000004004c0947 */ /* 0x000fea0003800000 */
[----:B------:R-:W0:Y:S01]  /*6360*/  LDC.64 R10, c[0x0][0x628] ;  /* 0x00018a00ff0a7b82 */ /* 0x000e220000000a00 */
[----:B---3--:R-:W3:Y:S01]  /*6370*/  S2R R12, SR_CTAID.X ;  /* 0x00000000000c7919 */ /* 0x008ee20000002500 */
[----:B-12-4-:R-:W-:Y:S02]  /*6380*/  IMAD.MOV.U32 R8, RZ, RZ, R16 ;  /* 0x000000ffff087224 */ /* 0x016fe400078e0010 */
[----:B------:R-:W-:Y:S01]  /*6390*/  IMAD.MOV.U32 R9, RZ, RZ, R17 ;  /* 0x000000ffff097224 */ /* 0x000fe200078e0011 */
[----:B------:R-:W1:Y:S03]  /*63a0*/  S2R R20, SR_CTAID.Y ;  /* 0x0000000000147919 */ /* 0x000e660000002600 */
[----:B------:R-:W2:Y:S08]  /*63b0*/  LDC R0, c[0x0][0x630] ;  /* 0x00018c00ff007b82 */ /* 0x000eb00000000800 */
[----:B------:R-:W4:Y:S01]  /*63c0*/  LDC.64 R14, c[0x0][0x620] ;  /* 0x00018800ff0e7b82 */ /* 0x000f220000000a00 */
[----:B0-----:R-:W-:-:S04]  /*63d0*/  ISETP.NE.U32.AND P0, PT, R10, RZ, PT ;  /* 0x000000ff0a00720c */ /* 0x001fc80003f05070 */
[----:B------:R-:W-:-:S13]  /*63e0*/  ISETP.NE.AND.EX P0, PT, R11, RZ, PT, P0 ;  /* 0x000000ff0b00720c */ /* 0x000fda0003f05300 */
[----:B-1234-:R-:W-:Y:S05]  /*63f0*/  @!P0 BRA `(.L_x_162) ;  /* 0x0000000000288947 */ /* 0x01efea0003800000 */
        /* <DEDUP_REMOVED lines=10> */
.L_x_162:
[-CC-:B------:R-:W-:Y:S01]  /*64a0*/  SHF.R.U64 R101, R8, R0.reuse, R9.reuse ;  /* 0x0000000008657219 */ /* 0x180fe20000001209 */
[----:B------:R-:W0:Y:S01]  /*64b0*/  LDC.64 R26, c[0x0][0x640] ;  /* 0x00019000ff1a7b82 */ /* 0x000e220000000a00 */
[----:B------:R-:W-:Y:S01]  /*64c0*/  SHF.R.U32.HI R0, RZ, R0, R9 ;  /* 0x00000000ff007219 */ /* 0x000fe20000011609 */
[----:B------:R-:W-:Y:S01]  /*64d0*/  ULDC UR4, c[0x0][0x150] ;  /* 0x0000540000047ab9 */ /* 0x000fe20000000800 */
[----:B------:R-:W-:Y:S02]  /*64e0*/  IADD3 R3, P0, RZ, -R101, RZ ;  /* 0x80000065ff037210 */ /* 0x000fe40007f1e0ff */
[----:B------:R-:W-:-:S03]  /*64f0*/  I2FP.F32.U32 R7, R12 ;  /* 0x0000000c00077245 */ /* 0x000fc60000201000 */
[----:B------:R-:W1:Y:S01]  /*6500*/  LDC R6, c[0x0][0x618] ;  /* 0x00018600ff067b82 */ /* 0x000e620000000800 */
[----:B------:R-:W-:Y:S02]  /*6510*/  IMAD.X R5, RZ, RZ, ~R0, P0 ;  /* 0x000000ffff057224 */ /* 0x000fe400000e0e00 */
[----:B------:R-:W-:Y:S01]  /*6520*/  FMUL R7, R7, UR4 ;  /* 0x0000000407077c20 */ /* 0x000fe20008400000 */
[----:B------:R-:W-:Y:S01]  /*6530*/  ULDC UR4, c[0x0][0x154] ;  /* 0x0000550000047ab9 */ /* 0x000fe20000000800 */
[-C--:B------:R-:W-:Y:S02]  /*6540*/  IMAD R0, R5, R14.reuse, RZ ;  /* 0x0000000e05007224 */ /* 0x080fe400078e02ff */
[C---:B------:R-:W-:Y:S01]  /*6550*/  IMAD.WIDE.U32 R4, R3.reuse, R14, R16 ;  /* 0x0000000e03047225 */ /* 0x040fe200078e0010 */
[----:B------:R-:W2:Y:S01]  /*6560*/  LDC R8, c[0x0][0x608] ;  /* 0x00018200ff087b82 */ /* 0x000ea20000000800 */
[----:B------:R-:W3:Y:S02]  /*6570*/  F2I.U32.TRUNC.NTZ R7, R7 ;  /* 0x0000000700077305 */ /* 0x000ee4000020f000 */
[----:B------:R-:W-:Y:S01]  /*6580*/  IMAD R3, R3, R15, R0 ;  /* 0x0000000f03037224 */ /* 0x000fe200078e0200 */
[----:B------:R-:W-:-:S03]  /*6590*/  I2FP.F32.U32 R0, R20 ;  /* 0x0000001400007245 */ /* 0x000fc60000201000 */
[----:B------:R-:W-:Y:S01]  /*65a0*/  IMAD.IADD R3, R5, 0x1, R3 ;  /* 0x0000000105037824 */ /* 0x000fe200078e0203 */
[----:B------:R-:W4:Y:S01]  /*65b0*/  LDC R11, c[0x0][0x658] ;  /* 0x00019600ff0b7b82 */ /* 0x000f220000000800 */
[----:B0-----:R-:W-:-:S04]  /*65c0*/  ISETP.NE.U32.AND P0, PT, R26, RZ, PT ;  /* 0x000000ff1a00720c */ /* 0x001fc80003f05070 */
[----:B------:R-:W-:-:S03]  /*65d0*/  ISETP.NE.AND.EX P0, PT, R27, RZ, PT, P0 ;  /* 0x000000ff1b00720c */ /* 0x000fc60003f05300 */
[----:B------:R-:W0:Y:S01]  /*65e0*/  LDC R9, c[0x0][0x144] ;  /* 0x00005100ff097b82 */ /* 0x000e220000000800 */
[-C--:B-1----:R-:W-:Y:S01]  /*65f0*/  SHF.R.U64 R10, R4, R6.reuse, R3 ;  /* 0x00000006040a7219 */ /* 0x082fe20000001203 */
[----:B---3--:R-:W-:Y:S01]  /*6600*/  IMAD.MOV R7, RZ, RZ, -R7 ;  /* 0x000000ffff077224 */ /* 0x008fe200078e0a07 */
[----:B------:R-:W-:Y:S01]  /*6610*/  SHF.R.U32.HI R3, RZ, R6, R3 ;  /* 0x00000006ff037219 */ /* 0x000fe20000011603 */
[----:B------:R-:W-:-:S04]  /*6620*/  FMUL R6, R0, UR4 ;  /* 0x0000000400067c20 */ /* 0x000fc80008400000 */
[----:B------:R-:W1:Y:S01]  /*6630*/  LDC R21, c[0x0][0x148] ;  /* 0x00005200ff157b82 */ /* 0x000e620000000800 */
[----:B------:R3:W0:Y:S01]  /*6640*/  F2I.U32.TRUNC.NTZ R14, R6 ;  /* 0x00000006000e7305 */ /* 0x000622000020f000 */
[-CC-:B--2---:R-:W-:Y:S02]  /*6650*/  SHF.R.U64 R13, R10, R8.reuse, R3.reuse ;  /* 0x000000080a0d7219 */ /* 0x184fe40000001203 */
[----:B------:R-:W-:-:S04]  /*6660*/  SHF.R.U32.HI R0, RZ, R8, R3 ;  /* 0x00000008ff007219 */ /* 0x000fc80000011603 */
[----:B-----5:R-:W2:Y:S01]  /*6670*/  LDC R24, c[0x0][0x648] ;  /* 0x00019200ff187b82 */ /* 0x020ea20000000800 */
[-CC-:B----4-:R-:W-:Y:S02]  /*6680*/  SHF.R.U64 R15, R13, R11.reuse, R0.reuse ;  /* 0x0000000b0d0f7219 */ /* 0x190fe40000001200 */
[----:B------:R-:W-:-:S03]  /*6690*/  SHF.R.U32.HI R5, RZ, R11, R0 ;  /* 0x0000000bff057219 */ /* 0x000fc60000011600 */
[----:B------:R-:W-:Y:S02]  /*66a0*/  IMAD.MOV.U32 R4, RZ, RZ, R15 ;  /* 0x000000ffff047224 */ /* 0x000fe400078e000f */
[----:B------:R-:W4:Y:S01]  /*66b0*/  LDC R28, c[0x0][0x638] ;  /* 0x00018e00ff1c7b82 */ /* 0x000f220000000800 */
[----:B0-----:R-:W-:-:S07]  /*66c0*/  IMAD R25, R9, R7, R12 ;  /* 0x0000000709197224 */ /* 0x001fce00078e020c */
[----:B------:R-:W0:Y:S08]  /*66d0*/  LDC R29, c[0x0][0x610] ;  /* 0x00018400ff1d7b82 */ /* 0x000e300000000800 */
[----:B------:R-:W0:Y:S01]  /*66e0*/  LDC R30, c[0x0][0x600] ;  /* 0x00018000ff1e7b82 */ /* 0x000e220000000800 */
[----:B-123--:R-:W-:Y:S05]  /*66f0*/  @!P0 BRA `(.L_x_163) ;  /* 0x0000000000288947 */ /* 0x00efea0003800000 */
[----:B------:R-:W1:Y:S02]  /*6700*/  LDC R0, c[0x0][0x64c] ;  /* 0x00019300ff007b82 */ /* 0x000e640000000800 */
[----:B-1----:R-:W-:-:S05]  /*6710*/  IADD3 R3, P0, R15, R0, RZ ;  /* 0x000000000f037210 */ /* 0x002fca0007f1e0ff */
        /* <DEDUP_REMOVED lines=8> */
.L_x_163:
[----:B------:R-:W-:Y:S01]  /*67a0*/  ISETP.NE.AND P0, PT, R2, 0x1, PT ;  /* 0x000000010200780c */ /* 0x000fe20003f05270 */
[----:B------:R-:W-:Y:S01]  /*67b0*/  IMAD.MOV R14, RZ, RZ, -R14 ;  /* 0x000000ffff0e7224 */ /* 0x000fe200078e0a0e */
[----:B------:R-:W-:Y:S02]  /*67c0*/  SHF.R.U64 R3, R4, R24, R5 ;  /* 0x0000001804037219 */ /* 0x000fe40000001205 */
[----:B------:R-:W-:Y:S02]  /*67d0*/  LOP3.LUT R0, R13, R98, RZ, 0xc0, !PT ;  /* 0x000000620d007212 */ /* 0x000fe400078ec0ff */
[----:B------:R-:W-:Y:S01]  /*67e0*/  LOP3.LUT R10, R10, R97, RZ, 0xc0, !PT ;  /* 0x000000610a0a7212 */ /* 0x000fe200078ec0ff */
[----:B------:R-:W-:Y:S02]  /*67f0*/  IMAD.MOV R4, RZ, RZ, -R3 ;  /* 0x000000ffff047224 */ /* 0x000fe400078e0a03 */
[----:B------:R-:W-:Y:S02]  /*6800*/  IMAD R0, R93, R3, R0 ;  /* 0x000000035d007224 */ /* 0x000fe400078e0200 */
[----:B----4-:R-:W-:-:S02]  /*6810*/  IMAD R3, R4, R28, R15 ;  /* 0x0000001c04037224 */ /* 0x010fc400078e020f */
[----:B------:R-:W-:Y:S02]  /*6820*/  @P0 IMAD R25, R21, R14, R20 ;  /* 0x0000000e15190224 */ /* 0x000fe400078e0214 */
[----:B0-----:R-:W-:Y:S02]  /*6830*/  IMAD R5, R3, R30, R10 ;  /* 0x0000001e03057224 */ /* 0x001fe400078e020a */
[----:B------:R-:W-:Y:S02]  /*6840*/  IMAD R0, R0, R29, R25 ;  /* 0x0000001d00007224 */ /* 0x000fe400078e0219 */
[----:B------:R-:W-:-:S03]  /*6850*/  IMAD.MOV.U32 R4, RZ, RZ, 0x1 ;  /* 0x00000001ff047424 */ /* 0x000fc600078e00ff */
[----:B------:R-:W-:Y:S02]  /*6860*/  SEL R100, R5, R0, !P0 ;  /* 0x0000000005647207 */ /* 0x000fe40004000000 */
[----:B------:R-:W-:Y:S02]  /*6870*/  PRMT R3, R4, 0x7610, R3 ;  /* 0x0000761004037816 */ /* 0x000fe40000000003 */
[----:B------:R-:W-:-:S07]  /*6880*/  SEL R0, R0, R5, !P0 ;  /* 0x0000000500007207 */ /* 0x000fce0004000000 */
.L_x_161:
[----:B------:R-:W-:Y:S01]  /*6890*/  UIMAD.WIDE.U32 UR4, UR42, 0x24924925, URZ ;  /* 0x249249252a0478a5 */ /* 0x000fe2000f8e003f */
[----:B------:R-:W-:Y:S01]  /*68a0*/  LOP3.LUT P0, RZ, R3, 0xff, RZ, 0xc0, !PT ;  /* 0x000000ff03ff7812 */ /* 0x000fe2000780c0ff */
[----:B------:R-:W-:Y:S02]  /*68b0*/  IMAD.MOV.U32 R103, RZ, RZ, R0 ;  /* 0x000000ffff677224 */ /* 0x000fe400078e0000 */
[----:B------:R-:W-:-:S04]  /*68c0*/  UIADD3 UR4, UR42, -UR5, URZ ;  /* 0x800000052a047290 */ /* 0x000fc8000fffe03f */
[----:B------:R-:W-:-:S04]  /*68d0*/  ULEA.HI UR4, UR4, UR5, URZ, 0x1f ;  /* 0x0000000504047291 */ /* 0x000fc8000f8ff83f */
[----:B------:R-:W-:-:S04]  /*68e0*/  USHF.R.U32.HI UR4, URZ, 0x2, UR4 ;  /* 0x000000023f047899 */ /* 0x000fc80008011604 */
[----:B------:R-:W-:Y:S01]  /*68f0*/  UIMAD UR42, UR4, -0x7, UR42 ;  /* 0xfffffff9042a78a4 */ /* 0x000fe2000f8e022a */
[----:B------:R-:W-:Y:S11]  /*6900*/  @P0 BRA `(.L_x_164) ;  /* 0xffffffa800f40947 */ /* 0x000ff6000383ffff */
[----:B------:R-:W-:Y:S05]  /*6910*/  EXIT ;  /* 0x000000000000794d */ /* 0x000fea0003800000 */
.L_x_7:
        /* <DEDUP_REMOVED lines=26> */
.L_x_166:
[----:B------:R-:W0:Y:S01]  /*6ac0*/  LDC.64 R28, c[0x0][0x640] ;  /* 0x00019000ff1c7b82 */ /* 0x000e220000000a00 */
[-CC-:B------:R-:W-:Y:S01]  /*6ad0*/  SHF.R.U64 R21, R14, R8.reuse, R15.reuse ;  /* 0x000000080e157219 */ /* 0x180fe2000000120f */
[----:B------:R-:W-:Y:S01]  /*6ae0*/  IMAD.MOV.U32 R31, RZ, RZ, 0x1 ;  /* 0x00000001ff1f7424 */ /* 0x000fe200078e00ff */
[----:B------:R-:W-:Y:S02]  /*6af0*/  SHF.R.U32.HI R7, RZ, R8, R15 ;  /* 0x00000008ff077219 */ /* 0x000fe4000001160f */
[----:B------:R-:W-:-:S03]  /*6b00*/  IADD3 R13, P0, RZ, -R21, RZ ;  /* 0x80000015ff0d7210 */ /* 0x000fc60007f1e0ff */
[----:B------:R-:W1:Y:S02]  /*6b10*/  LDC R12, c[0x0][0x618] ;  /* 0x00018600ff0c7b82 */ /* 0x000e640000000800 */
[----:B------:R-:W-:Y:S02]  /*6b20*/  IMAD.X R7, RZ, RZ, ~R7, P0 ;  /* 0x000000ffff077224 */ /* 0x000fe400000e0e07 */
[----:B------:R-:W-:-:S04]  /*6b30*/  IMAD.WIDE.U32 R10, R13, R24, R16 ;  /* 0x000000180d0a7225 */ /* 0x000fc800078e0010 */
[----:B------:R-:W2:Y:S01]  /*6b40*/  LDC R14, c[0x0][0x608] ;  /* 0x00018200ff0e7b82 */ /* 0x000ea20000000800 */
[----:B------:R-:W-:-:S04]  /*6b50*/  IMAD R8, R7, R24, RZ ;  /* 0x0000001807087224 */ /* 0x000fc800078e02ff */
[----:B------:R-:W-:-:S03]  /*6b60*/  IMAD R7, R13, R25, R8 ;  /* 0x000000190d077224 */ /* 0x000fc600078e0208 */
[----:B------:R-:W3:Y:S01]  /*6b70*/  LDC R26, c[0x0][0x658] ;  /* 0x00019600ff1a7b82 */ /* 0x000ee20000000800 */
[----:B------:R-:W-:Y:S01]  /*6b80*/  IMAD.IADD R7, R11, 0x1, R7 ;  /* 0x000000010b077824 */ /* 0x000fe200078e0207 */
[----:B0-----:R-:W-:Y:S01]  /*6b90*/  ISETP.NE.U32.AND P0, PT, R28, RZ, PT ;  /* 0x000000ff1c00720c */ /* 0x001fe20003f05070 */
[----:B------:R-:W-:-:S03]  /*6ba0*/  IMAD.MOV.U32 R11, RZ, RZ, -0x1 ;  /* 0xffffffffff0b7424 */ /* 0x000fc600078e00ff */
        /* <DEDUP_REMOVED lines=8> */
[-C--:B---3--:R-:W-:Y:S02]  /*6c30*/  SHF.L.U32 R10, R11, R26.reuse, RZ ;  /* 0x0000001a0b0a7219 */ /* 0x088fe400000006ff */
[--C-:B------:R-:W-:Y:S02]  /*6c40*/  SHF.R.U64 R24, R22, R26, R7.reuse ;  /* 0x0000001a16187219 */ /* 0x100fe40000001207 */
[----:B------:R-:W-:Y:S02]  /*6c50*/  LOP3.LUT R33, RZ, R10, RZ, 0x33, !PT ;  /* 0x0000000aff217212 */ /* 0x000fe400078e33ff */
[----:B------:R-:W-:Y:S01]  /*6c60*/  SHF.R.U32.HI R11, RZ, R26, R7 ;  /* 0x0000001aff0b7219 */ /* 0x000fe20000011607 */
[----:B------:R-:W3:Y:S01]  /*6c70*/  LDC R30, c[0x0][0x610] ;  /* 0x00018400ff1e7b82 */ /* 0x000ee20000000800 */
[----:B------:R-:W-:Y:S01]  /*6c80*/  IMAD.MOV.U32 R10, RZ, RZ, R24 ;  /* 0x000000ffff0a7224 */ /* 0x000fe200078e0018 */
[----:B------:R-:W-:Y:S06]  /*6c90*/  @!P0 BRA `(.L_x_167) ;  /* 0x0000000000288947 */ /* 0x000fec0003800000 */
        /* <DEDUP_REMOVED lines=10> */
.L_x_167:
[----:B------:R-:W-:Y:S02]  /*6d40*/  ISETP.NE.AND P0, PT, R2, 0x1, PT ;  /* 0x000000010200780c */ /* 0x000fe40003f05270 */
[----:B-1----:R-:W-:Y:S01]  /*6d50*/  SHF.R.U64 R8, R10, R8, R11 ;  /* 0x000000080a087219 */ /* 0x002fe2000000120b */
[----:B0-----:R-:W-:Y:S01]  /*6d60*/  VIADD R11, R25, 0xffffffff ;  /* 0xffffffff190b7836 */ /* 0x001fe20000000000 */
[----:B------:R-:W-:Y:S02]  /*6d70*/  SHF.L.U32 R31, R31, R26, RZ ;  /* 0x0000001a1f1f7219 */ /* 0x000fe400000006ff */
[----:B------:R-:W-:Y:S01]  /*6d80*/  LOP3.LUT R5, R22, R33, RZ, 0xc0, !PT ;  /* 0x0000002116057212 */ /* 0x000fe200078ec0ff */
[----:B------:R-:W-:-:S04]  /*6d90*/  IMAD.MOV R7, RZ, RZ, -R8 ;  /* 0x000000ffff077224 */ /* 0x000fc800078e0a08 */
[----:B------:R-:W-:Y:S02]  /*6da0*/  IMAD R5, R31, R8, R5 ;  /* 0x000000081f057224 */ /* 0x000fe400078e0205 */
[----:B------:R-:W-:Y:S01]  /*6db0*/  @P0 IMAD R6, R9, R23, R4 ;  /* 0x0000001709060224 */ /* 0x000fe200078e0204 */
[----:B------:R-:W-:Y:S01]  /*6dc0*/  LOP3.LUT R9, R20, R11, RZ, 0xc0, !PT ;  /* 0x0000000b14097212 */ /* 0x000fe200078ec0ff */
[----:B--2---:R-:W-:Y:S02]  /*6dd0*/  IMAD R4, R7, R27, R24 ;  /* 0x0000001b07047224 */ /* 0x004fe400078e0218 */
[----:B---3--:R-:W-:Y:S02]  /*6de0*/  IMAD R6, R5, R30, R6 ;  /* 0x0000001e05067224 */ /* 0x008fe400078e0206 */
[----:B------:R-:W-:Y:S02]  /*6df0*/  IMAD R5, R4, R25, R9 ;  /* 0x0000001904057224 */ /* 0x000fe400078e0209 */
[----:B------:R-:W-:-:S02]  /*6e00*/  IMAD.MOV.U32 R8, RZ, RZ, 0x1 ;  /* 0x00000001ff087424 */ /* 0x000fc400078e00ff */
[----:B------:R-:W-:Y:S01]  /*6e10*/  IMAD.MOV.U32 R7, RZ, RZ, R21 ;  /* 0x000000ffff077224 */ /* 0x000fe200078e0015 */
[----:B------:R-:W-:Y:S02]  /*6e20*/  SEL R19, R5, R6, !P0 ;  /* 0x0000000605137207 */ /* 0x000fe40004000000 */
[----:B------:R-:W-:-:S07]  /*6e30*/  SEL R12, R6, R5, !P0 ;  /* 0x00000005060c7207 */ /* 0x000fce0004000000 */
.L_x_165:
[----:B------:R-:W-:-:S08]  /*6e40*/  NOP ;  /* 0x0000000000007918 */ /* 0x000fd00000000000 */
[----:B------:R-:W0:-:S00]  /*6e50*/  USETMAXREG.DEALLOC.CTAPOOL 0x28 ;  /* 0x00000028000079c8 */ /* 0x000e0000080e0500 */
[----:B0-----:R-:W-:-:S13]  /*6e60*/  ISETP.NE.AND P0, PT, R3, RZ, PT ;  /* 0x000000ff0300720c */ /* 0x001fda0003f05270 */
[----:B------:R-:W-:Y:S05]  /*6e70*/  @P0 EXIT ;  /* 0x000000000000094d */ /* 0x000fea0003800000 */
[----:B------:R-:W-:Y:S01]  /*6e80*/  LOP3.LUT P0, RZ, R8, 0xff, RZ, 0xc0, !PT ;  /* 0x000000ff08ff7812 */ /* 0x000fe2000780c0ff */
[----:B------:R-:W-:Y:S02]  /*6e90*/  IMAD.MOV.U32 R3, RZ, RZ, 0x1 ;  /* 0x00000001ff037424 */ /* 0x000fe400078e00ff */
[----:B------:R-:W-:-:S10]  /*6ea0*/  IMAD.MOV.U32 R13, RZ, RZ, RZ ;  /* 0x000000ffff0d7224 */ /* 0x000fd400078e00ff */
[----:B------:R-:W-:Y:S05]  /*6eb0*/  @!P0 BRA `(.L_x_168) ;  /* 0x0000000c00ac8947 */ /* 0x000fea0003800000 */
[----:B------:R-:W0:Y:S01]  /*6ec0*/  LDC R3, c[0x0][0x28c] ;  /* 0x0000a300ff037b82 */ /* 0x000e220000000800 */
[----:B------:R-:W-:Y:S01]  /*6ed0*/  UMOV UR7, 0x1 ;  /* 0x0000000100077882 */ /* 0x000fe20000000000 */
[----:B------:R-:W-:Y:S01]  /*6ee0*/  ULDC UR21, c[0x0][0x658] ;  /* 0x0001960000157ab9 */ /* 0x000fe20000000800 */
[----:B------:R-:W-:Y:S01]  /*6ef0*/  UMOV UR6, 0xffffffff ;  /* 0xffffffff00067882 */ /* 0x000fe20000000000 */
[----:B------:R-:W-:Y:S01]  /*6f00*/  BSSY B0, `(.L_x_168) ;  /* 0x00000e6000007945 */ /* 0x000fe20003800000 */
[----:B------:R-:W-:Y:S01]  /*6f10*/  USHF.L.U32 UR6, UR6, UR21, URZ ;  /* 0x0000001506067299 */ /* 0x000fe2000800063f */
[----:B------:R-:W-:Y:S01]  /*6f20*/  IMAD.MOV.U32 R11, RZ, RZ, 0x1 ;  /* 0x00000001ff0b7424 */ /* 0x000fe200078e00ff */
[----:B------:R-:W-:Y:S01]  /*6f30*/  LOP3.LUT R10, R18, 0x2, RZ, 0xfc, !PT ;  /* 0x00000002120a7812 */ /* 0x000fe200078efcff */
[----:B------:R-:W1:Y:S01]  /*6f40*/  S2UR UR5, SR_CgaCtaId ;  /* 0x00000000000579c3 */ /* 0x000e620000008800 */
[----:B------:R-:W-:Y:S01]  /*6f50*/  IMAD.MOV.U32 R13, RZ, RZ, RZ ;  /* 0x000000ffff0d7224 */ /* 0x000fe200078e00ff */
[----:B------:R-:W-:Y:S01]  /*6f60*/  ULDC UR13, c[0x0][0x600] ;  /* 0x00018000000d7ab9 */ /* 0x000fe20000000800 */
[----:B------:R-:W-:Y:S01]  /*6f70*/  UMOV UR30, 0x55 ;  /* 0x00000055001e7882 */ /* 0x000fe20000000000 */
[----:B------:R-:W-:-:S02]  /*6f80*/  UIADD3 UR13, UR13, -0x1, URZ ;  /* 0xffffffff0d0d7890 */ /* 0x000fc4000fffe03f */
[----:B------:R-:W-:Y:S02]  /*6f90*/  USHF.L.U32 UR21, UR7, UR21, URZ ;  /* 0x0000001507157299 */ /* 0x000fe4000800063f */
[----:B------:R-:W-:Y:S01]  /*6fa0*/  ULOP3.LUT UR23, URZ, UR6, URZ, 0x33, !UPT ;  /* 0x000000063f177292 */ /* 0x000fe2000f8e333f */
[----:B------:R-:W-:Y:S01]  /*6fb0*/  ULDC.64 UR42, c[0x0][0x198] ;  /* 0x00006600002a7ab9 */ /* 0x000fe20000000a00 */
[----:B0-----:R-:W-:-:S05]  /*6fc0*/  VIADD R3, R3, 0x3f ;  /* 0x0000003f03037836 */ /* 0x001fca0000000000 */
[----:B------:R-:W-:Y:S01]  /*6fd0*/  SHF.R.S32.HI R4, RZ, 0x1f, R3 ;  /* 0x0000001fff047819 */ /* 0x000fe20000011403 */
[----:B-1----:R-:W-:-:S03]  /*6fe0*/  ULOP3.LUT UR4, UR5, 0x1, URZ, 0xc0, !UPT ;  /* 0x0000000105047892 */ /* 0x002fc6000f8ec03f */
[----:B------:R-:W-:Y:S01]  /*6ff0*/  LEA.HI R4, R4, R3, RZ, 0x6 ;  /* 0x0000000304047211 */ /* 0x000fe200078f30ff */
[----:B------:R-:W-:Y:S01]  /*7000*/  USHF.R.U32.HI UR37, URZ, 0x1, UR5 ;  /* 0x000000013f257899 */ /* 0x000fe20008011605 */
[----:B------:R-:W-:Y:S01]  /*7010*/  IMAD.MOV.U32 R3, RZ, RZ, 0x1 ;  /* 0x00000001ff037424 */ /* 0x000fe200078e00ff */
[----:B------:R-:W-:Y:S01]  /*7020*/  USHF.L.U32 UR22, UR5, 0x5, URZ ;  /* 0x0000000505167899 */ /* 0x000fe2000800063f */
[----:B------:R-:W-:Y:S01]  /*7030*/  SHF.R.S32.HI R8, RZ, 0x6, R4 ;  /* 0x00000006ff087819 */ /* 0x000fe20000011404 */
[----:B------:R-:W-:Y:S02]  /*7040*/  USHF.L.U32 UR40, UR5, 0xb, URZ ;  /* 0x0000000b05287899 */ /* 0x000fe4000800063f */
[----:B------:R-:W-:Y:S02]  /*7050*/  ULOP3.LUT UR5, UR5, 0xfffffffe, URZ, 0xc0, !UPT ;  /* 0xfffffffe05057892 */ /* 0x000fe4000f8ec03f */
[----:B------:R-:W-:Y:S01]  /*7060*/  UISETP.GT.U32.AND UP0, UPT, UR4, 0xffff, UPT ;  /* 0x0000ffff0400788c */ /* 0x000fe2000bf04070 */
[----:B------:R-:W-:Y:S01]  /*7070*/  VIADD R9, R8, 0x1 ;  /* 0x0000000108097836 */ /* 0x000fe20000000000 */
[----:B------:R-:W-:-:S02]  /*7080*/  USHF.L.U32 UR29, UR7, UR5, URZ ;  /* 0x00000005071d7299 */ /* 0x000fc4000800063f */
[----:B------:R-:W-:Y:S02]  /*7090*/  ULOP3.LUT UR5, UR5, 0x1, URZ, 0xfc, !UPT ;  /* 0x0000000105057892 */ /* 0x000fe4000f8efc3f */
[----:B------:R-:W-:Y:S02]  /*70a0*/  USEL UR4, UR4, 0xffff, !UP0 ;  /* 0x0000ffff04047887 */ /* 0x000fe4000c000000 */
[----:B------:R-:W-:Y:S02]  /*70b0*/  USHF.L.U32 UR5, UR7, UR5, URZ ;  /* 0x0000000507057299 */ /* 0x000fe4000800063f */
[----:B------:R-:W-:Y:S02]  /*70c0*/  ULOP3.LUT UR4, UR4, 0xffff, URZ, 0xc0, !UPT ;  /* 0x0000ffff04047892 */ /* 0x000fe4000f8ec03f */
[----:B------:R-:W-:Y:S02]  /*70d0*/  USHF.L.U32 UR44, UR37, 0x4, URZ ;  /* 0x00000004252c7899 */ /* 0x000fe4000800063f */
[----:B------:R-:W-:-:S02]  /*70e0*/  ULOP3.LUT UR22, UR22, 0x20, URZ, 0xc0, !UPT ;  /* 0x0000002016167892 */ /* 0x000fc4000f8ec03f */
[----:B------:R-:W-:Y:S02]  /*70f0*/  ULOP3.LUT UR29, UR29, UR5, URZ, 0xfc, !UPT ;  /* 0x000000051d1d7292 */ /* 0x000fe4000f8efc3f */
[----:B------:R-:W-:-:S12]  /*7100*/  USHF.L.U32 UR30, UR30, UR4, URZ ;  /* 0x000000041e1e7299 */ /* 0x000fd8000800063f */
.L_x_179:
[----:B------:R-:W-:-:S03]  /*7110*/  UMOV UR4, 0xffffffff ;  /* 0xffffffff00047882 */ /* 0x000fc60000000000 */
[----:B------:R-:W-:Y:S05]  /*7120*/  BRA.DIV UR4, `(.L_x_169) ;  /* 0x0000001204647947 */ /* 0x000fea000b800000 */
[----:B------:R-:W-:-:S13]  /*7130*/  ELECT P6, URZ, PT ;  /* 0x00000000003f782f */ /* 0x000fda00038c0000 */
.L_x_193:
[----:B------:R-:W-:Y:S04]  /*7140*/  BSSY B1, `(.L_x_170) ;  /* 0x000004d000017945 */ /* 0x000fe80003800000 */
[----:B------:R-:W-:Y:S05]  /*7150*/  @!P6 BRA `(.L_x_171) ;  /* 0x00000004002ce947 */ /* 0x000fea0003800000 */
[----:B------:R-:W0:Y:S02]  /*7160*/  LDC R4, c[0x0][0x28c] ;  /* 0x0000a300ff047b82 */ /* 0x000e240000000800 */
[----:B0-----:R-:W-:-:S13]  /*7170*/  ISETP.GE.AND P0, PT, R4, 0x1, PT ;  /* 0x000000010400780c */ /* 0x001fda0003f06270 */
[----:B------:R-:W-:Y:S05]  /*7180*/  @!P0 BRA `(.L_x_171) ;  /* 0x0000000400208947 */ /* 0x000fea0003800000 */
[----:B------:R-:W-:Y:S02]  /*7190*/  IMAD.SHL.U32 R15, R12, 0x80, RZ ;  /* 0x000000800c0f7824 */ /* 0x000fe400078e00ff */
[----:B------:R-:W-:Y:S02]  /*71a0*/  IMAD.SHL.U32 R19, R19, 0x80, RZ ;  /* 0x0000008013137824 */ /* 0x000fe400078e00ff */
[----:B------:R-:W-:Y:S02]  /*71b0*/  IMAD.U32 R20, RZ, RZ, UR44 ;  /* 0x0000002cff147e24 */ /* 0x000fe4000f8e00ff */
[----:B------:R-:W-:Y:S02]  /*71c0*/  IMAD.U32 R22, RZ, RZ, UR22 ;  /* 0x00000016ff167e24 */ /* 0x000fe4000f8e00ff */
[----:B------:R-:W-:Y:S02]  /*71d0*/  IMAD.MOV.U32 R4, RZ, RZ, R9 ;  /* 0x000000ffff047224 */ /* 0x000fe400078e0009 */
[----:B------:R-:W-:-:S02]  /*71e0*/  IMAD.MOV.U32 R5, RZ, RZ, R3 ;  /* 0x000000ffff057224 */ /* 0x000fc400078e0003 */
[----:B------:R-:W-:Y:S02]  /*71f0*/  IMAD.MOV.U32 R6, RZ, RZ, R13 ;  /* 0x000000ffff067224 */ /* 0x000fe400078e000d */
[----:B------:R-:W-:Y:S02]  /*7200*/  VIADD R24, R15, 0x40 ;  /* 0x000000400f187836 */ /* 0x000fe40000000000 */
[----:B------:R-:W-:-:S07]  /*7210*/  VIADD R25, R19, 0x40 ;  /* 0x0000004013197836 */ /* 0x000fce0000000000 */
.L_x_174:
[----:B------:R-:W0:Y:S01]  /*7220*/  S2R R21, SR_CgaCtaId ;  /* 0x0000000000157919 */ /* 0x000e220000008800 */
[----:B------:R-:W-:Y:S02]  /*7230*/  MOV R12, 0x400 ;  /* 0x00000400000c7802 */ /* 0x000fe40000000f00 */
[----:B------:R-:W-:-:S13]  /*7240*/  ISETP.NE.AND P1, PT, R0, RZ, PT ;  /* 0x000000ff0000720c */ /* 0x000fda0003f25270 */
[----:B------:R-:W1:Y:S01]  /*7250*/  @!P1 LDC R14, c[0x0][0x500] ;  /* 0x00014000ff0e9b82 */ /* 0x000e620000000800 */
[----:B0-----:R-:W-:Y:S02]  /*7260*/  LEA R23, R21, R12, 0x18 ;  /* 0x0000000c15177211 */ /* 0x001fe400078ec0ff */
[----:B------:R-:W-:-:S03]  /*7270*/  SHF.L.U32 R12, R5, 0x1f, RZ ;  /* 0x0000001f050c7819 */ /* 0x000fc600000006ff */
[----:B------:R-:W-:-:S04]  /*7280*/  IMAD R21, R6, 0x8, R23 ;  /* 0x0000000806157824 */ /* 0x000fc800078e0217 */
[----:B------:R-:W0:Y:S02]  /*7290*/  SYNCS.PHASECHK.TRANS64.TRYWAIT P0, [R21+URZ+0x38], R12 ;  /* 0x0000380c150075a7 */ /* 0x000e24000800017f */
[----:B01----:R-:W-:Y:S05]  /*72a0*/  @!P0 BRA `(.L_x_172) ;  /* 0x0000001000248947 */ /* 0x003fea0003800000 */
.L_x_194:
[----:B0-----:R-:W-:Y:S01]  /*72b0*/  PRMT R12, R10, 0x9910, RZ ;  /* 0x000099100a0c7816 */ /* 0x001fe200000000ff */
[----:B------:R0:W-:Y:S03]  /*72c0*/  @!P1 SYNCS.ARRIVE.TRANS64 RZ, [R21+URZ], R14 ;  /* 0x0000000e15ff99a7 */ /* 0x0001e6000800003f */
[----:B------:R-:W-:-:S13]  /*72d0*/  ISETP.NE.AND P0, PT, R12, 0x2, PT ;  /* 0x000000020c00780c */ /* 0x000fda0003f05270 */
[----:B0-----:R-:W-:Y:S05]  /*72e0*/  @P0 BRA `(.L_x_173) ;  /* 0x0000000000040947 */ /* 0x001fea0003800000 */
[----:B------:R-:W-:Y:S01]  /*72f0*/  BPT.TRAP 0x1 ;  /* 0x000000040000795c */ /* 0x000fe20000300000 */
.L_x_173:
[----:B------:R-:W-:Y:S01]  /*7300*/  R2UR UR5, R6 ;  /* 0x00000000060572ca */ /* 0x000fe200000e0000 */
[----:B------:R-:W-:Y:S01]  /*7310*/  UIADD3 UR14, UP0, UR42, 0xf0, URZ ;  /* 0x000000f02a0e7890 */ /* 0x000fe2000ff1e03f */
[----:B------:R-:W-:Y:S01]  /*7320*/  R2UR UR9, R23 ;  /* 0x00000000170972ca */ /* 0x000fe200000e0000 */
[----:B------:R-:W-:Y:S01]  /*7330*/  UPRMT UR31, URZ, 0x5410, UR30 ;  /* 0x000054103f1f7896 */ /* 0x000fe2000800001e */
[----:B------:R-:W-:Y:S01]  /*7340*/  R2UR UR33, R21 ;  /* 0x00000000152172ca */ /* 0x000fe200000e0000 */
[----:B------:R-:W-:Y:S01]  /*7350*/  UIADD3.X UR15, URZ, UR43, URZ, UP0, !UPT ;  /* 0x0000002b3f0f7290 */ /* 0x000fe200087fe43f */
[----:B------:R-:W-:Y:S01]  /*7360*/  R2UR UR35, R20 ;  /* 0x00000000142372ca */ /* 0x000fe200000e0000 */
[----:B------:R-:W-:Y:S01]  /*7370*/  VIADD R4, R4, 0xffffffff ;  /* 0xffffffff04047836 */ /* 0x000fe20000000000 */
[----:B------:R-:W-:Y:S01]  /*7380*/  R2UR UR36, R7 ;  /* 0x00000000072472ca */ /* 0x000fe200000e0000 */
[----:B------:R-:W-:Y:S01]  /*7390*/  UMOV UR6, 0x0 ;  /* 0x0000000000067882 */ /* 0x000fe20000000000 */
[----:B------:R-:W-:Y:S01]  /*73a0*/  R2UR UR34, R15 ;  /* 0x000000000f2272ca */ /* 0x000fe200000e0000 */
[----:B------:R-:W-:Y:S01]  /*73b0*/  UMOV UR7, 0x10000000 ;  /* 0x1000000000077882 */ /* 0x000fe20000000000 */
[----:B------:R-:W-:Y:S01]  /*73c0*/  R2UR UR26, R24 ;  /* 0x00000000181a72ca */ /* 0x000fe200000e0000 */
[----:B------:R-:W-:Y:S01]  /*73d0*/  USHF.L.U32 UR5, UR5, 0xd, URZ ;  /* 0x0000000d05057899 */ /* 0x000fe2000800063f */
[----:B------:R-:W-:Y:S01]  /*73e0*/  R2UR UR19, R22 ;  /* 0x00000000161372ca */ /* 0x000fe200000e0000 */
[----:B------:R-:W-:Y:S01]  /*73f0*/  UIADD3 UR4, UP1, UR42, 0x1f0, URZ ;  /* 0x000001f02a047890 */ /* 0x000fe2000ff3e03f */
[----:B------:R-:W-:Y:S01]  /*7400*/  R2UR UR18, R19 ;  /* 0x00000000131272ca */ /* 0x000fe200000e0000 */
[----:B------:R-:W-:Y:S01]  /*7410*/  ULEA UR8, UR37, UR5, 0xa ;  /* 0x0000000525087291 */ /* 0x000fe2000f8e503f */
[----:B------:R-:W-:Y:S01]  /*7420*/  R2UR UR10, R25 ;  /* 0x00000000190a72ca */ /* 0x000fe200000e0000 */
[----:B------:R-:W-:Y:S01]  /*7430*/  ULOP3.LUT UR5, UR5, 0x800, UR40, 0xf8, !UPT ;  /* 0x0000080005057892 */ /* 0x000fe2000f8ef828 */
[----:B------:R-:W-:Y:S01]  /*7440*/  ISETP.GT.AND P1, PT, R4, 0x1, PT ;  /* 0x000000010400780c */ /* 0x000fe20003f24270 */
[----:B------:R-:W-:Y:S01]  /*7450*/  ULEA UR8, UR8, UR9, 0x1 ;  /* 0x0000000908087291 */ /* 0x000fe2000f8e083f */
[----:B------:R-:W-:Y:S01]  /*7460*/  VIADD R6, R6, 0x1 ;  /* 0x0000000106067836 */ /* 0x000fe20000000000 */
[----:B------:R-:W-:Y:S01]  /*7470*/  ULEA UR5, UR5, UR9, 0x1 ;  /* 0x0000000905057291 */ /* 0x000fe2000f8e083f */
[----:B------:R-:W-:Y:S01]  /*7480*/  VIADD R22, R22, 0x40 ;  /* 0x0000004016167836 */ /* 0x000fe20000000000 */
[----:B------:R-:W-:Y:S01]  /*7490*/  UIADD3 UR32, UR8, 0x180, URZ ;  /* 0x0000018008207890 */ /* 0x000fe2000fffe03f */
[----:B------:R-:W-:Y:S01]  /*74a0*/  VIADD R20, R20, 0x40 ;  /* 0x0000004014147836 */ /* 0x000fe20000000000 */
[----:B------:R-:W-:Y:S01]  /*74b0*/  UIADD3 UR24, UR8, 0x2180, URZ ;  /* 0x0000218008187890 */ /* 0x000fe2000fffe03f */
[C---:B------:R-:W-:Y:S01]  /*74c0*/  ISETP.NE.AND P0, PT, R6.reuse, 0x7, PT ;  /* 0x000000070600780c */ /* 0x040fe20003f05270 */
[----:B------:R-:W-:Y:S01]  /*74d0*/  UMOV UR25, UR33 ;  /* 0x0000002100197c82 */ /* 0x000fe20008000000 */
[----:B------:R-:W-:Y:S01]  /*74e0*/  UMOV UR27, UR35 ;  /* 0x00000023001b7c82 */ /* 0x000fe20008000000 */
[----:B------:R-:W-:Y:S01]  /*74f0*/  UMOV UR28, UR36 ;  /* 0x00000024001c7c82 */ /* 0x000fe20008000000 */
[----:B------:R-:W-:Y:S01]  /*7500*/  UIADD3 UR16, UR5, 0x1c180, URZ ;  /* 0x0001c18005107890 */ /* 0x000fe2000fffe03f */
[----:B------:R-:W-:Y:S01]  /*7510*/  SEL R12, RZ, 0x1, P0 ;  /* 0x00000001ff0c7807 */ /* 0x000fe20000000000 */
[----:B------:R-:W-:Y:S01]  /*7520*/  UTMALDG.3D.MULTICAST [UR32], [UR14], UR31, desc[UR6] ;  /* 0x000006200e0073b4 */ /* 0x000fe2000801181f */
[----:B------:R-:W-:Y:S01]  /*7530*/  UIADD3 UR8, UR5, 0x1e180, URZ ;  /* 0x0001e18005087890 */ /* 0x000fe2000fffe03f */
[----:B------:R-:W-:Y:S01]  /*7540*/  SEL R6, R6, RZ, P0 ;  /* 0x000000ff06067207 */ /* 0x000fe20000000000 */
[----:B------:R-:W-:Y:S01]  /*7550*/  UIADD3.X UR5, URZ, UR43, URZ, UP1, !UPT ;  /* 0x0000002b3f057290 */ /* 0x000fe20008ffe43f */
[----:B------:R-:W-:Y:S01]  /*7560*/  LOP3.LUT R5, R5, R12, RZ, 0x3c, !PT ;  /* 0x0000000c05057212 */ /* 0x000fe200078e3cff */
[----:B------:R-:W-:Y:S01]  /*7570*/  UMOV UR17, UR33 ;  /* 0x0000002100117c82 */ /* 0x000fe20008000000 */
[----:B------:R-:W-:Y:S01]  /*7580*/  UMOV UR20, UR36 ;  /* 0x0000002400147c82 */ /* 0x000fe20008000000 */
[----:B------:R-:W-:Y:S01]  /*7590*/  UMOV UR9, UR33 ;  /* 0x0000002100097c82 */ /* 0x000fe20008000000 */
[----:B------:R0:W-:Y:S01]  /*75a0*/  UTMALDG.3D.MULTICAST [UR24], [UR14], UR31, desc[UR6] ;  /* 0x000006180e0073b4 */ /* 0x0001e2000801181f */
[----:B------:R-:W-:Y:S01]  /*75b0*/  UMOV UR11, UR19 ;  /* 0x00000013000b7c82 */ /* 0x000fe20008000000 */
[----:B------:R-:W-:Y:S01]  /*75c0*/  UMOV UR12, UR36 ;  /* 0x00000024000c7c82 */ /* 0x000fe20008000000 */
[----:B0-----:R-:W-:-:S09]  /*75d0*/  UPRMT UR14, URZ, 0x5410, UR29 ;  /* 0x000054103f0e7896 */ /* 0x001fd2000800001d */
[----:B------:R0:W-:Y:S01]  /*75e0*/  UTMALDG.3D.MULTICAST [UR16], [UR4], UR14, desc[UR6] ;  /* 0x00000610040073b4 */ /* 0x0001e2000801180e */
[----:B------:R0:W-:Y:S02]  /*75f0*/  UTMALDG.3D.MULTICAST [UR8], [UR4], UR14, desc[UR6] ;  /* 0x00000608040073b4 */ /* 0x0001e4000801180e */
[----:B0-----:R-:W-:Y:S05]  /*7600*/  @P1 BRA `(.L_x_174) ;  /* 0xfffffffc00041947 */ /* 0x001fea000383ffff */
.L_x_171:
[----:B------:R-:W-:Y:S05]  /*7610*/  BSYNC B1 ;  /* 0x0000000000017941 */ /* 0x000fea0003800000 */
.L_x_170:
[----:B------:R-:W-:Y:S01]  /*7620*/  LOP3.LUT P1, RZ, R11, 0xff, RZ, 0xc0, !PT ;  /* 0x000000ff0bff7812 */ /* 0x000fe2000782c0ff */
[C---:B------:R-:W-:Y:S01]  /*7630*/  IMAD.IADD R13, R8.reuse, 0x1, R13 ;  /* 0x00000001080d7824 */ /* 0x040fe200078e020d */
[----:B------:R-:W-:Y:S01]  /*7640*/  ULDC.64 UR4, c[0x0][0x650] ;  /* 0x0001940000047ab9 */ /* 0x000fe20000000a00 */
[C---:B------:R-:W-:Y:S01]  /*7650*/  ISETP.GE.U32.AND P2, PT, R8.reuse, 0x7, PT ;  /* 0x000000070800780c */ /* 0x040fe20003f46070 */
[----:B------:R-:W-:Y:S01]  /*7660*/  BSSY B1, `(.L_x_175) ;  /* 0x000006d000017945 */ /* 0x000fe20003800000 */
[C---:B------:R-:W-:Y:S01]  /*7670*/  IMAD.WIDE.U32 R4, R13.reuse, 0x24924925, RZ ;  /* 0x249249250d047825 */ /* 0x040fe200078e00ff */
[----:B------:R-:W-:Y:S02]  /*7680*/  ISETP.GT.U32.AND P0, PT, R13, 0x6, PT ;  /* 0x000000060d00780c */ /* 0x000fe40003f04070 */
[----:B------:R-:W-:Y:S01]  /*7690*/  PRMT R11, RZ, 0x7610, R11 ;  /* 0x00007610ff0b7816 */ /* 0x000fe2000000000b */
[----:B------:R-:W-:Y:S01]  /*76a0*/  IMAD.MOV.U32 R12, RZ, RZ, -0x1 ;  /* 0xffffffffff0c7424 */ /* 0x000fe200078e00ff */
[----:B------:R-:W-:Y:S01]  /*76b0*/  ISETP.LT.U32.AND P0, PT, R8, 0x7, P0 ;  /* 0x000000070800780c */ /* 0x000fe20000701070 */
[----:B------:R-:W-:-:S02]  /*76c0*/  IMAD.MOV.U32 R19, RZ, RZ, -0x1 ;  /* 0xffffffffff137424 */ /* 0x000fc400078e00ff */
[----:B------:R-:W0:Y:S01]  /*76d0*/  @P1 S2R R7, SR_CgaCtaId ;  /* 0x0000000000071919 */ /* 0x000e220000008800 */
[----:B------:R-:W-:Y:S02]  /*76e0*/  SEL R4, RZ, 0x1, !P0 ;  /* 0x00000001ff047807 */ /* 0x000fe40004000000 */
[----:B------:R-:W-:Y:S02]  /*76f0*/  IADD3 R16, P0, R16, UR38, RZ ;  /* 0x0000002610107c10 */ /* 0x000fe4000ff1e0ff */
[----:B------:R-:W-:Y:S02]  /*7700*/  @P1 MOV R6, 0x400 ;  /* 0x0000040000061802 */ /* 0x000fe40000000f00 */
[----:B------:R-:W-:Y:S02]  /*7710*/  IADD3.X R17, R17, UR41, RZ, P0, !PT ;  /* 0x0000002911117c10 */ /* 0x000fe400087fe4ff */
[----:B------:R-:W-:Y:S02]  /*7720*/  ISETP.GE.U32.AND P0, PT, R16, UR4, PT ;  /* 0x0000000410007c0c */ /* 0x000fe4000bf06070 */
[----:B------:R-:W-:-:S02]  /*7730*/  LOP3.LUT R3, R3, R4, RZ, 0x3c, !PT ;  /* 0x0000000403037212 */ /* 0x000fc400078e3cff */
[----:B------:R-:W-:Y:S02]  /*7740*/  ISETP.GE.U32.AND.EX P0, PT, R17, UR5, PT, P0 ;  /* 0x0000000511007c0c */ /* 0x000fe4000bf06100 */
[----:B0-----:R-:W-:Y:S01]  /*7750*/  @P1 LEA R6, R7, R6, 0x18 ;  /* 0x0000000607061211 */ /* 0x001fe200078ec0ff */
[----:B------:R-:W-:-:S03]  /*7760*/  IMAD.IADD R7, R13, 0x1, -R5 ;  /* 0x000000010d077824 */ /* 0x000fc600078e0a05 */
[----:B------:R0:W-:Y:S02]  /*7770*/  @P1 SYNCS.ARRIVE.TRANS64.A1T0 RZ, [R6+URZ+0x88], RZ ;  /* 0x000088ff06ff19a7 */ /* 0x0001e4000810003f */
[----:B------:R-:W-:-:S04]  /*7780*/  LEA.HI R7, R7, R5, RZ, 0x1f ;  /* 0x0000000507077211 */ /* 0x000fc800078ff8ff */
[----:B------:R-:W-:Y:S01]  /*7790*/  SHF.R.U32.HI R4, RZ, 0x2, R7 ;  /* 0x00000002ff047819 */ /* 0x000fe20000011607 */
[----:B------:R-:W-:-:S03]  /*77a0*/  IMAD.MOV.U32 R7, RZ, RZ, -0x1 ;  /* 0xffffffffff077424 */ /* 0x000fc600078e00ff */
[--C-:B------:R-:W-:Y:S01]  /*77b0*/  @P2 LOP3.LUT R3, R3, 0x1, R4.reuse, 0x78, !PT ;  /* 0x0000000103032812 */ /* 0x100fe200078e7804 */
[----:B------:R-:W-:Y:S01]  /*77c0*/  IMAD R13, R4, -0x7, R13 ;  /* 0xfffffff9040d7824 */ /* 0x000fe200078e020d */
[----:B------:R-:W-:Y:S01]  /*77d0*/  PRMT R4, RZ, 0x7610, R4 ;  /* 0x00007610ff047816 */ /* 0x000fe20000000004 */
[----:B0-----:R-:W-:Y:S06]  /*77e0*/  @P0 BRA `(.L_x_176) ;  /* 0x0000000400500947 */ /* 0x001fec0003800000 */
[----:B------:R-:W0:Y:S01]  /*77f0*/  S2R R15, SR_CTAID.X ;  /* 0x00000000000f7919 */ /* 0x000e220000002500 */
[----:B------:R-:W-:Y:S01]  /*7800*/  ULDC.64 UR4, c[0x0][0x628] ;  /* 0x00018a0000047ab9 */ /* 0x000fe20000000a00 */
[----:B------:R-:W1:Y:S01]  /*7810*/  LDC R20, c[0x0][0x144] ;  /* 0x00005100ff147b82 */ /* 0x000e620000000800 */
[----:B------:R-:W-:Y:S01]  /*7820*/  ISETP.NE.U32.AND P0, PT, RZ, UR4, PT ;  /* 0x00000004ff007c0c */ /* 0x000fe2000bf05070 */
[----:B------:R-:W2:Y:S01]  /*7830*/  S2R R12, SR_CTAID.Y ;  /* 0x00000000000c7919 */ /* 0x000ea20000002600 */
[----:B------:R-:W-:Y:S01]  /*7840*/  ULDC UR6, c[0x0][0x150] ;  /* 0x0000540000067ab9 */ /* 0x000fe20000000800 */
[----:B------:R-:W-:Y:S01]  /*7850*/  ULDC UR7, c[0x0][0x630] ;  /* 0x00018c0000077ab9 */ /* 0x000fe20000000800 */
[----:B------:R-:W-:Y:S01]  /*7860*/  ISETP.NE.AND.EX P0, PT, RZ, UR5, PT, P0 ;  /* 0x00000005ff007c0c */ /* 0x000fe2000bf05300 */
[----:B------:R-:W-:Y:S01]  /*7870*/  IMAD.MOV.U32 R4, RZ, RZ, R16 ;  /* 0x000000ffff047224 */ /* 0x000fe200078e0010 */
[----:B0-----:R-:W-:-:S05]  /*7880*/  I2FP.F32.U32 R5, R15 ;  /* 0x0000000f00057245 */ /* 0x001fca0000201000 */
[----:B------:R-:W-:Y:S01]  /*7890*/  FMUL R21, R5, UR6 ;  /* 0x0000000605157c20 */ /* 0x000fe20008400000 */
[----:B------:R-:W-:-:S05]  /*78a0*/  IMAD.MOV.U32 R5, RZ, RZ, R17 ;  /* 0x000000ffff057224 */ /* 0x000fca00078e0011 */
[----:B--2---:R-:W-:Y:S05]  /*78b0*/  @!P0 BRA `(.L_x_177) ;  /* 0x0000000000288947 */ /* 0x004fea0003800000 */
[----:B------:R-:W-:Y:S02]  /*78c0*/  ULDC UR6, c[0x0][0x634] ;  /* 0x00018d0000067ab9 */ /* 0x000fe40000000800 */
[----:B------:R-:W-:-:S05]  /*78d0*/  IADD3 R5, P0, R16, UR6, RZ ;  /* 0x0000000610057c10 */ /* 0x000fca000ff1e0ff */
[----:B------:R-:W-:-:S04]  /*78e0*/  IMAD.X R19, RZ, RZ, R17, P0 ;  /* 0x000000ffff137224 */ /* 0x000fc800000e0611 */
[----:B------:R-:W-:-:S04]  /*78f0*/  IMAD.WIDE.U32 R6, R19, UR4, RZ ;  /* 0x0000000413067c25 */ /* 0x000fc8000f8e00ff */
[----:B------:R-:W-:-:S04]  /*7900*/  IMAD.WIDE.U32 R6, P0, R5, UR5, R6 ;  /* 0x0000000505067c25 */ /* 0x000fc8000f800006 */
[----:B------:R-:W-:-:S04]  /*7910*/  IMAD.WIDE.U32 R4, R5, UR4, RZ ;  /* 0x0000000405047c25 */ /* 0x000fc8000f8e00ff */
[----:B------:R-:W-:Y:S01]  /*7920*/  IMAD.MOV.U32 R4, RZ, RZ, R7 ;  /* 0x000000ffff047224 */ /* 0x000fe200078e0007 */
[----:B------:R-:W-:Y:S01]  /*7930*/  IADD3 RZ, P1, R5, R6, RZ ;  /* 0x0000000605ff7210 */ /* 0x000fe20007f3e0ff */
[----:B------:R-:W-:-:S04]  /*7940*/  IMAD.X R5, RZ, RZ, RZ, P0 ;  /* 0x000000ffff057224 */ /* 0x000fc800000e06ff */
[----:B------:R-:W-:-:S08]  /*7950*/  IMAD.WIDE.U32.X R4, R19, UR5, R4, P1 ;  /* 0x0000000513047c25 */ /* 0x000fd000088e0404 */
.L_x_177:
[--C-:B------:R-:W-:Y:S01]  /*7960*/  SHF.R.U64 R14, R4, UR7, R5.reuse ;  /* 0x00000007040e7c19 */ /* 0x100fe20008001205 */
[----:B------:R-:W0:Y:S01]  /*7970*/  F2I.U32.TRUNC.NTZ R21, R21 ;  /* 0x0000001500157305 */ /* 0x000e22000020f000 */
[----:B------:R-:W-:Y:S01]  /*7980*/  SHF.R.U32.HI R4, RZ, UR7, R5 ;  /* 0x00000007ff047c19 */ /* 0x000fe20008011605 */
[----:B------:R-:W-:Y:S01]  /*7990*/  ULDC.64 UR4, c[0x0][0x620] ;  /* 0x0001880000047ab9 */ /* 0x000fe20000000a00 */
[----:B------:R-:W-:Y:S01]  /*79a0*/  IADD3 R7, P0, RZ, -R14, RZ ;  /* 0x8000000eff077210 */ /* 0x000fe20007f1e0ff */
[----:B------:R-:W-:-:S04]  /*79b0*/  ULDC.64 UR6, c[0x0][0x640] ;  /* 0x0001900000067ab9 */ /* 0x000fc80000000a00 */
[----:B------:R-:W-:Y:S01]  /*79c0*/  IMAD.X R4, RZ, RZ, ~R4, P0 ;  /* 0x000000ffff047224 */ /* 0x000fe200000e0e04 */
[----:B------:R-:W-:-:S03]  /*79d0*/  ISETP.NE.U32.AND P0, PT, RZ, UR6, PT ;  /* 0x00000006ff007c0c */ /* 0x000fc6000bf05070 */
[----:B------:R-:W-:Y:S01]  /*79e0*/  IMAD R6, R4, UR4, RZ ;  /* 0x0000000404067c24 */ /* 0x000fe2000f8e02ff */
[----:B------:R-:W-:Y:S01]  /*79f0*/  ISETP.NE.AND.EX P0, PT, RZ, UR7, PT, P0 ;  /* 0x00000007ff007c0c */ /* 0x000fe2000bf05300 */
[----:B------:R-:W-:Y:S01]  /*7a00*/  IMAD.WIDE.U32 R4, R7, UR4, R16 ;  /* 0x0000000407047c25 */ /* 0x000fe2000f8e0010 */
[----:B------:R-:W-:-:S03]  /*7a10*/  ULDC UR4, c[0x0][0x618] ;  /* 0x0001860000047ab9 */ /* 0x000fc60000000800 */
[----:B------:R-:W-:Y:S01]  /*7a20*/  IMAD R7, R7, UR5, R6 ;  /* 0x0000000507077c24 */ /* 0x000fe2000f8e0206 */
[----:B------:R-:W-:Y:S01]  /*7a30*/  ULDC UR5, c[0x0][0x154] ;  /* 0x0000550000057ab9 */ /* 0x000fe20000000800 */
[----:B0-----:R-:W-:Y:S02]  /*7a40*/  IMAD.MOV R6, RZ, RZ, -R21 ;  /* 0x000000ffff067224 */ /* 0x001fe400078e0a15 */
[----:B------:R-:W0:Y:S01]  /*7a50*/  LDC R21, c[0x0][0x148] ;  /* 0x00005200ff157b82 */ /* 0x000e220000000800 */
[----:B------:R-:W-:Y:S02]  /*7a60*/  IMAD.IADD R5, R5, 0x1, R7 ;  /* 0x0000000105057824 */ /* 0x000fe400078e0207 */
[----:B-1----:R-:W-:Y:S01]  /*7a70*/  IMAD R15, R20, R6, R15 ;  /* 0x00000006140f7224 */ /* 0x002fe200078e020f */
[----:B------:R-:W-:Y:S02]  /*7a80*/  I2FP.F32.U32 R6, R12 ;  /* 0x0000000c00067245 */ /* 0x000fe40000201000 */
[----:B------:R-:W-:-:S02]  /*7a90*/  SHF.R.U64 R19, R4, UR4, R5 ;  /* 0x0000000404137c19 */ /* 0x000fc40008001205 */
[----:B------:R-:W-:Y:S01]  /*7aa0*/  SHF.R.U32.HI R4, RZ, UR4, R5 ;  /* 0x00000004ff047c19 */ /* 0x000fe20008011605 */
[----:B------:R-:W-:Y:S01]  /*7ab0*/  FMUL R6, R6, UR5 ;  /* 0x0000000506067c20 */ /* 0x000fe20008400000 */
[----:B------:R-:W-:Y:S02]  /*7ac0*/  ULDC UR4, c[0x0][0x608] ;  /* 0x0001820000047ab9 */ /* 0x000fe40000000800 */
[--C-:B------:R-:W-:Y:S01]  /*7ad0*/  SHF.R.U64 R22, R19, UR4, R4.reuse ;  /* 0x0000000413167c19 */ /* 0x100fe20008001204 */
[----:B------:R1:W2:Y:S01]  /*7ae0*/  F2I.U32.TRUNC.NTZ R24, R6 ;  /* 0x0000000600187305 */ /* 0x0002a2000020f000 */
[----:B------:R-:W-:Y:S01]  /*7af0*/  SHF.R.U32.HI R5, RZ, UR4, R4 ;  /* 0x00000004ff057c19 */ /* 0x000fe20008011604 */
[----:B------:R-:W-:-:S03]  /*7b00*/  ULDC UR4, c[0x0][0x658] ;  /* 0x0001960000047ab9 */ /* 0x000fc60000000800 */
[--C-:B------:R-:W-:Y:S02]  /*7b10*/  SHF.R.U64 R20, R22, UR4, R5.reuse ;  /* 0x0000000416147c19 */ /* 0x100fe40008001205 */
[----:B------:R-:W-:-:S03]  /*7b20*/  SHF.R.U32.HI R23, RZ, UR4, R5 ;  /* 0x00000004ff177c19 */ /* 0x000fc60008011605 */
[----:B------:R-:W-:Y:S02]  /*7b30*/  IMAD.MOV.U32 R4, RZ, RZ, R20 ;  /* 0x000000ffff047224 */ /* 0x000fe400078e0014 */
[----:B------:R-:W-:Y:S01]  /*7b40*/  IMAD.MOV.U32 R5, RZ, RZ, R23 ;  /* 0x000000ffff057224 */ /* 0x000fe200078e0017 */
[----:B-1----:R-:W-:Y:S06]  /*7b50*/  @!P0 BRA `(.L_x_178) ;  /* 0x0000000000288947 */ /* 0x002fec0003800000 */
        /* <DEDUP_REMOVED lines=10> */
.L_x_178:
[----:B------:R-:W-:Y:S01]  /*7c00*/  ISETP.NE.AND P0, PT, R2, 0x1, PT ;  /* 0x000000010200780c */ /* 0x000fe20003f05270 */
[----:B------:R-:W-:Y:S01]  /*7c10*/  ULDC UR4, c[0x0][0x648] ;  /* 0x0001920000047ab9 */ /* 0x000fe20000000800 */
[----:B------:R-:W-:Y:S01]  /*7c20*/  LOP3.LUT R22, R22, UR23, RZ, 0xc0, !PT ;  /* 0x0000001716167c12 */ /* 0x000fe2000f8ec0ff */
[----:B--2---:R-:W-:Y:S01]  /*7c30*/  IMAD.MOV R24, RZ, RZ, -R24 ;  /* 0x000000ffff187224 */ /* 0x004fe200078e0a18 */
[----:B------:R-:W-:Y:S01]  /*7c40*/  SHF.R.U64 R5, R4, UR4, R5 ;  /* 0x0000000404057c19 */ /* 0x000fe20008001205 */
[----:B------:R-:W-:Y:S01]  /*7c50*/  ULDC UR4, c[0x0][0x638] ;  /* 0x00018e0000047ab9 */ /* 0x000fe20000000800 */
[----:B------:R-:W-:Y:S01]  /*7c60*/  LOP3.LUT R19, R19, UR13, RZ, 0xc0, !PT ;  /* 0x0000000d13137c12 */ /* 0x000fe2000f8ec0ff */
[----:B------:R-:W-:Y:S01]  /*7c70*/  ULDC UR5, c[0x0][0x610] ;  /* 0x0001840000057ab9 */ /* 0x000fe20000000800 */
[----:B------:R-:W-:Y:S02]  /*7c80*/  IMAD.MOV.U32 R4, RZ, RZ, 0x1 ;  /* 0x00000001ff047424 */ /* 0x000fe400078e00ff */
[----:B------:R-:W-:-:S02]  /*7c90*/  IMAD.MOV R7, RZ, RZ, -R5 ;  /* 0x000000ffff077224 */ /* 0x000fc400078e0a05 */
[----:B------:R-:W-:Y:S02]  /*7ca0*/  IMAD R22, R5, UR21, R22 ;  /* 0x0000001505167c24 */ /* 0x000fe4000f8e0216 */
[----:B0-----:R-:W-:Y:S02]  /*7cb0*/  @P0 IMAD R15, R21, R24, R12 ;  /* 0x00000018150f0224 */ /* 0x001fe400078e020c */
[----:B------:R-:W-:Y:S01]  /*7cc0*/  IMAD R20, R7, UR4, R20 ;  /* 0x0000000407147c24 */ /* 0x000fe2000f8e0214 */
[----:B------:R-:W-:Y:S01]  /*7cd0*/  ULDC UR4, c[0x0][0x600] ;  /* 0x0001800000047ab9 */ /* 0x000fe20000000800 */
[----:B------:R-:W-:Y:S02]  /*7ce0*/  IMAD R15, R22, UR5, R15 ;  /* 0x00000005160f7c24 */ /* 0x000fe4000f8e020f */
[----:B------:R-:W-:Y:S02]  /*7cf0*/  IMAD R20, R20, UR4, R19 ;  /* 0x0000000414147c24 */ /* 0x000fe4000f8e0213 */
[----:B------:R-:W-:-:S03]  /*7d00*/  IMAD.MOV.U32 R7, RZ, RZ, R14 ;  /* 0x000000ffff077224 */ /* 0x000fc600078e000e */
[----:B------:R-:W-:Y:S02]  /*7d10*/  SEL R19, R20, R15, !P0 ;  /* 0x0000000f14137207 */ /* 0x000fe40004000000 */
[----:B------:R-:W-:-:S07]  /*7d20*/  SEL R12, R15, R20, !P0 ;  /* 0x000000140f0c7207 */ /* 0x000fce0004000000 */
.L_x_176:
[----:B------:R-:W-:Y:S05]  /*7d30*/  BSYNC B1 ;  /* 0x0000000000017941 */ /* 0x000fea0003800000 */
.L_x_175:
[----:B------:R-:W-:-:S13]  /*7d40*/  LOP3.LUT P0, RZ, R4, 0xff, RZ, 0xc0, !PT ;  /* 0x000000ff04ff7812 */ /* 0x000fda000780c0ff */
[----:B------:R-:W-:Y:S05]  /*7d50*/  @P0 BRA `(.L_x_179) ;  /* 0xfffffff000ec0947 */ /* 0x000fea000383ffff */
[----:B------:R-:W-:Y:S05]  /*7d60*/  BSYNC B0 ;  /* 0x0000000000007941 */ /* 0x000fea0003800000 */
.L_x_168:
[----:B------:R-:W-:-:S03]  /*7d70*/  UMOV UR4, 0xffffffff ;  /* 0xffffffff00047882 */ /* 0x000fc60000000000 */
[----:B------:R-:W-:Y:S05]  /*7d80*/  BRA.DIV UR4, `(.L_x_180) ;  /* 0x0000000604807947 */ /* 0x000fea000b800000 */
[----:B------:R-:W-:-:S13]  /*7d90*/  ELECT P6, URZ, PT ;  /* 0x00000000003f782f */ /* 0x000fda00038c0000 */
.L_x_197:
[----:B------:R-:W-:Y:S04]  /*7da0*/  BSSY B0, `(.L_x_181) ;  /* 0x0000046000007945 */ /* 0x000fe80003800000 */
[----:B------:R-:W-:Y:S05]  /*7db0*/  @!P6 BRA `(.L_x_182) ;  /* 0x000000040010e947 */ /* 0x000fea0003800000 */
[----:B------:R-:W-:-:S04]  /*7dc0*/  LOP3.LUT R18, R18, 0x2, RZ, 0xfc, !PT ;  /* 0x0000000212127812 */ /* 0x000fc800078efcff */
[----:B------:R-:W-:-:S13]  /*7dd0*/  ISETP.NE.AND P0, PT, R18, 0x3, PT ;  /* 0x000000031200780c */ /* 0x000fda0003f05270 */
[----:B------:R-:W-:Y:S05]  /*7de0*/  @!P0 BRA `(.L_x_183) ;  /* 0x0000000000048947 */ /* 0x000fea0003800000 */
[----:B------:R-:W-:Y:S01]  /*7df0*/  BPT.TRAP 0x1 ;  /* 0x000000040000795c */ /* 0x000fe20000300000 */
.L_x_183:
[----:B------:R-:W0:Y:S01]  /*7e00*/  S2R R5, SR_CgaCtaId ;  /* 0x0000000000057919 */ /* 0x000e220000008800 */
[----:B------:R-:W-:Y:S02]  /*7e10*/  MOV R0, 0x400 ;  /* 0x0000040000007802 */ /* 0x000fe40000000f00 */
[----:B------:R-:W-:Y:S02]  /*7e20*/  SHF.L.U32 R4, R3, 0x1f, RZ ;  /* 0x0000001f03047819 */ /* 0x000fe400000006ff */
[----:B0-----:R-:W-:-:S05]  /*7e30*/  LEA R0, R5, R0, 0x18 ;  /* 0x0000000005007211 */ /* 0x001fca00078ec0ff */
[----:B------:R-:W-:-:S04]  /*7e40*/  VIADD R0, R0, 0x38 ;  /* 0x0000003800007836 */ /* 0x000fc80000000000 */
[C---:B------:R-:W-:Y:S02]  /*7e50*/  IMAD R7, R13.reuse, 0x8, R0 ;  /* 0x000000080d077824 */ /* 0x040fe400078e0200 */
[----:B------:R-:W-:Y:S02]  /*7e60*/  VIADD R13, R13, 0x1 ;  /* 0x000000010d0d7836 */ /* 0x000fe40000000000 */
[----:B------:R-:W0:Y:S03]  /*7e70*/  SYNCS.PHASECHK.TRANS64.TRYWAIT P0, [R7+URZ], R4 ;  /* 0x00000004070075a7 */ /* 0x000e26000800017f */
[----:B------:R-:W-:-:S04]  /*7e80*/  ISETP.NE.AND P1, PT, R13, 0x7, PT ;  /* 0x000000070d00780c */ /* 0x000fc80003f25270 */
[----:B------:R-:W-:Y:S02]  /*7e90*/  SEL R2, RZ, 0x1, P1 ;  /* 0x00000001ff027807 */ /* 0x000fe40000800000 */
[----:B------:R-:W-:Y:S02]  /*7ea0*/  SEL R13, R13, RZ, P1 ;  /* 0x000000ff0d0d7207 */ /* 0x000fe40000800000 */
[----:B------:R-:W-:-:S03]  /*7eb0*/  LOP3.LUT R6, R3, R2, RZ, 0x3c, !PT ;  /* 0x0000000203067212 */ /* 0x000fc600078e3cff */
[----:B------:R-:W-:Y:S01]  /*7ec0*/  IMAD R8, R13, 0x8, R0 ;  /* 0x000000080d087824 */ /* 0x000fe200078e0200 */
[----:B------:R-:W-:Y:S01]  /*7ed0*/  SHF.L.U32 R5, R6, 0x1f, RZ ;  /* 0x0000001f06057819 */ /* 0x000fe200000006ff */
[----:B0-----:R-:W-:Y:S06]  /*7ee0*/  @!P0 BRA `(.L_x_184) ;  /* 0x0000000400488947 */ /* 0x001fec0003800000 */
.L_x_198:
[----:B------:R-:W1:Y:S01]  /*7ef0*/  SYNCS.PHASECHK.TRANS64.TRYWAIT P0, [R8+URZ], R5 ;  /* 0x00000005080075a7 */ /* 0x000e62000800017f */
[----:B------:R-:W-:-:S05]  /*7f00*/  VIADD R2, R13, 0x1 ;  /* 0x000000010d027836 */ /* 0x000fca0000000000 */
[----:B------:R-:W-:-:S04]  /*7f10*/  ISETP.NE.AND P1, PT, R2, 0x7, PT ;  /* 0x000000070200780c */ /* 0x000fc80003f25270 */
[----:B------:R-:W-:Y:S02]  /*7f20*/  SEL R3, RZ, 0x1, P1 ;  /* 0x00000001ff037807 */ /* 0x000fe40000800000 */
[----:B0-----:R-:W-:Y:S02]  /*7f30*/  SEL R7, R2, RZ, P1 ;  /* 0x000000ff02077207 */ /* 0x001fe40000800000 */
[----:B------:R-:W-:-:S03]  /*7f40*/  LOP3.LUT R6, R6, R3, RZ, 0x3c, !PT ;  /* 0x0000000306067212 */ /* 0x000fc600078e3cff */
[----:B------:R-:W-:Y:S01]  /*7f50*/  IMAD R9, R7, 0x8, R0 ;  /* 0x0000000807097824 */ /* 0x000fe200078e0200 */
[----:B------:R-:W-:Y:S01]  /*7f60*/  SHF.L.U32 R4, R6, 0x1f, RZ ;  /* 0x0000001f06047819 */ /* 0x000fe200000006ff */
[----:B-1----:R-:W-:Y:S06]  /*7f70*/  @!P0 BRA `(.L_x_185) ;  /* 0x0000000400388947 */ /* 0x002fec0003800000 */
.L_x_199:
[----:B------:R-:W1:Y:S01]  /*7f80*/  SYNCS.PHASECHK.TRANS64.TRYWAIT P0, [R9+URZ], R4 ;  /* 0x00000004090075a7 */ /* 0x000e62000800017f */
[----:B------:R-:W-:-:S05]  /*7f90*/  VIADD R2, R7, 0x1 ;  /* 0x0000000107027836 */ /* 0x000fca0000000000 */
[----:B------:R-:W-:-:S04]  /*7fa0*/  ISETP.NE.AND P1, PT, R2, 0x7, PT ;  /* 0x000000070200780c */ /* 0x000fc80003f25270 */
[----:B------:R-:W-:Y:S02]  /*7fb0*/  SEL R3, RZ, 0x1, P1 ;  /* 0x00000001ff037807 */ /* 0x000fe40000800000 */
[----:B------:R-:W-:Y:S02]  /*7fc0*/  SEL R7, R2, RZ, P1 ;  /* 0x000000ff02077207 */ /* 0x000fe40000800000 */
[----:B------:R-:W-:-:S03]  /*7fd0*/  LOP3.LUT R6, R6, R3, RZ, 0x3c, !PT ;  /* 0x0000000306067212 */ /* 0x000fc600078e3cff */
[----:B0-----:R-:W-:Y:S01]  /*7fe0*/  IMAD R8, R7, 0x8, R0 ;  /* 0x0000000807087824 */ /* 0x001fe200078e0200 */
[----:B------:R-:W-:Y:S01]  /*7ff0*/  SHF.L.U32 R5, R6, 0x1f, RZ ;  /* 0x0000001f06057819 */ /* 0x000fe200000006ff */
[----:B-1----:R-:W-:Y:S06]  /*8000*/  @!P0 BRA `(.L_x_186) ;  /* 0x0000000400288947 */ /* 0x002fec0003800000 */
.L_x_200:
        /* <DEDUP_REMOVED lines=9> */
.L_x_201:
[----:B------:R-:W1:Y:S01]  /*80a0*/  SYNCS.PHASECHK.TRANS64.TRYWAIT P0, [R9+URZ], R4 ;  /* 0x00000004090075a7 */ /* 0x000e62000800017f */
[----:B------:R-:W-:-:S05]  /*80b0*/  VIADD R2, R7, 0x1 ;  /* 0x0000000107027836 */ /* 0x000fca0000000000 */
[----:B------:R-:W-:-:S04]  /*80c0*/  ISETP.NE.AND P1, PT, R2, 0x7, PT ;  /* 0x000000070200780c */ /* 0x000fc80003f25270 */
[----:B------:R-:W-:Y:S02]  /*80d0*/  SEL R3, RZ, 0x1, P1 ;  /* 0x00000001ff037807 */ /* 0x000fe40000800000 */
[----:B------:R-:W-:Y:S02]  /*80e0*/  SEL R7, R2, RZ, P1 ;  /* 0x000000ff02077207 */ /* 0x000fe40000800000 */
[----:B------:R-:W-:-:S03]  /*80f0*/  LOP3.LUT R11, R6, R3, RZ, 0x3c, !PT ;  /* 0x00000003060b7212 */ /* 0x000fc600078e3cff */
[----:B------:R-:W-:Y:S01]  /*8100*/  IMAD R6, R7, 0x8, R0 ;  /* 0x0000000807067824 */ /* 0x000fe200078e0200 */
[----:B0-----:R-:W-:Y:S01]  /*8110*/  SHF.L.U32 R5, R11, 0x1f, RZ ;  /* 0x0000001f0b057819 */ /* 0x001fe200000006ff */
[----:B-1----:R-:W-:Y:S06]  /*8120*/  @!P0 BRA `(.L_x_188) ;  /* 0x0000000400088947 */ /* 0x002fec0003800000 */
.L_x_202:
[----:B------:R-:W1:Y:S01]  /*8130*/  SYNCS.PHASECHK.TRANS64.TRYWAIT P0, [R6+URZ], R5 ;  /* 0x00000005060075a7 */ /* 0x000e62000800017f */
[----:B------:R-:W-:-:S05]  /*8140*/  VIADD R2, R7, 0x1 ;  /* 0x0000000107027836 */ /* 0x000fca0000000000 */
[----:B------:R-:W-:-:S04]  /*8150*/  ISETP.NE.AND P1, PT, R2, 0x7, PT ;  /* 0x000000070200780c */ /* 0x000fc80003f25270 */
[----:B0-----:R-:W-:Y:S02]  /*8160*/  SEL R4, RZ, 0x1, P1 ;  /* 0x00000001ff047807 */ /* 0x001fe40000800000 */
[----:B------:R-:W-:Y:S02]  /*8170*/  SEL R3, R2, RZ, P1 ;  /* 0x000000ff02037207 */ /* 0x000fe40000800000 */
[----:B------:R-:W-:Y:S01]  /*8180*/  LOP3.LUT R4, R11, R4, RZ, 0x3c, !PT ;  /* 0x000000040b047212 */ /* 0x000fe200078e3cff */
[----:B-1----:R-:W-:Y:S06]  /*8190*/  @!P0 BRA `(.L_x_189) ;  /* 0x0000000400008947 */ /* 0x002fec0003800000 */
.L_x_203:
[----:B------:R-:W-:Y:S01]  /*81a0*/  IMAD R3, R3, 0x8, R0 ;  /* 0x0000000803037824 */ /* 0x000fe200078e0200 */
[----:B------:R-:W-:-:S07]  /*81b0*/  SHF.L.U32 R0, R4, 0x1f, RZ ;  /* 0x0000001f04007819 */ /* 0x000fce00000006ff */
.L_x_190:
[----:B-1----:R1:W2:Y:S02]  /*81c0*/  SYNCS.PHASECHK.TRANS64.TRYWAIT P0, [R3+URZ], R0 ;  /* 0x00000000030075a7 */ /* 0x0022a4000800017f */
[----:B--2---:R-:W-:Y:S05]  /*81d0*/  @!P0 NANOSLEEP.SYNCS 0x989680 ;  /* 0x009896800000895d */ /* 0x004fea0003900000 */
[----:B------:R-:W2:Y:S02]  /*81e0*/  @!P0 SYNCS.PHASECHK.TRANS64 P0, [R3+URZ], R0 ;  /* 0x00000000030085a7 */ /* 0x000ea4000800007f */
[----:B--2---:R-:W-:Y:S05]  /*81f0*/  @!P0 BRA `(.L_x_190) ;  /* 0xfffffffc00f08947 */ /* 0x004fea000383ffff */
.L_x_182:
[----:B------:R-:W-:Y:S05]  /*8200*/  BSYNC B0 ;  /* 0x0000000000007941 */ /* 0x000fea0003800000 */
.L_x_181:
[----:B------:R-:W-:Y:S05]  /*8210*/  EXIT ;  /* 0x000000000000794d */ /* 0x000fea0003800000 */
.L_x_21:
[----:B-1----:R1:W2:Y:S02]  /*8220*/  SYNCS.PHASECHK.TRANS64.TRYWAIT P1, [R3+URZ], R0 ;  /* 0x00000000030075a7 */ /* 0x0022a4000802017f */
[----:B--2---:R-:W-:Y:S05]  /*8230*/  @!P1 NANOSLEEP.SYNCS 0x989680 ;  /* 0x009896800000995d */ /* 0x004fea0003900000 */
[----:B------:R-:W2:Y:S02]  /*8240*/  @!P1 SYNCS.PHASECHK.TRANS64 P1, [R3+URZ], R0 ;  /* 0x00000000030095a7 */ /* 0x000ea4000802007f */
[----:B--2---:R-:W-:Y:S05]  /*8250*/  @!P1 BRA `(.L_x_21) ;  /* 0xfffffffc00f09947 */ /* 0x004fea000383ffff */
[----:B------:R-:W-:Y:S05]  /*8260*/  BRA `(.L_x_20) ;  /* 0xffffff9400647947 */ /* 0x000fea000383ffff */
.L_x_26:
[----:B-1----:R1:W2:Y:S02]  /*8270*/  SYNCS.PHASECHK.TRANS64.TRYWAIT P1, [R5+URZ], R4 ;  /* 0x00000004050075a7 */ /* 0x0022a4000802017f */
[----:B--2---:R-:W-:Y:S05]  /*8280*/  @!P1 NANOSLEEP.SYNCS 0x989680 ;  /* 0x009896800000995d */ /* 0x004fea0003900000 */
[----:B------:R-:W2:Y:S02]  /*8290*/  @!P1 SYNCS.PHASECHK.TRANS64 P1, [R5+URZ], R4 ;  /* 0x00000004050095a7 */ /* 0x000ea4000802007f */
[----:B--2---:R-:W-:Y:S05]  /*82a0*/  @!P1 BRA `(.L_x_26) ;  /* 0xfffffffc00f09947 */ /* 0x004fea000383ffff */
[----:B------:R-:W-:Y:S05]  /*82b0*/  BRA `(.L_x_25) ;  /* 0xffffff9800407947 */ /* 0x000fea000383ffff */
.L_x_169:
[----:B------:R-:W-:Y:S01]  /*82c0*/  BSSY B1, `(.L_x_191) ;  /* 0x0000006000017945 */ /* 0x000fe20003800000 */
[----:B------:R-:W-:-:S07]  /*82d0*/  IMAD.MOV.U32 R15, RZ, RZ, -0x1 ;  /* 0xffffffffff0f7424 */ /* 0x000fce00078e00ff */
[----:B------:R-:W-:Y:S05]  /*82e0*/  WARPSYNC.COLLECTIVE R15, `(.L_x_192) ;  /* 0x000000000f0c7348 */ /* 0x000fea0003c00000 */
[----:B------:R-:W-:Y:S02]  /*82f0*/  ELECT P6, UR62, PT ;  /* 0x00000000003e782f */ /* 0x000fe400038c0000 */
[----:B------:R-:W-:Y:S01]  /*8300*/  MOV R14, UR62 ;  /* 0x0000003e000e7c02 */ /* 0x000fe20008000f00 */
[----:B------:R-:W-:Y:S10]  /*8310*/  ENDCOLLECTIVE ;  /* 0x000000000000791b */ /* 0x000ff40003800000 */
.L_x_192:
[----:B------:R-:W-:Y:S05]  /*8320*/  BSYNC B1 ;  /* 0x0000000000017941 */ /* 0x000fea0003800000 */
.L_x_191:
[----:B------:R-:W-:Y:S05]  /*8330*/  BRA `(.L_x_193) ;  /* 0xffffffec00807947 */ /* 0x000fea000383ffff */
.L_x_172:
[----:B0-----:R0:W1:Y:S02]  /*8340*/  SYNCS.PHASECHK.TRANS64.TRYWAIT P0, [R21+URZ+0x38], R12 ;  /* 0x0000380c150075a7 */ /* 0x001064000800017f */
[----:B-1----:R-:W-:Y:S05]  /*8350*/  @!P0 NANOSLEEP.SYNCS 0x989680 ;  /* 0x009896800000895d */ /* 0x002fea0003900000 */
[----:B------:R-:W1:Y:S02]  /*8360*/  @!P0 SYNCS.PHASECHK.TRANS64 P0, [R21+URZ+0x38], R12 ;  /* 0x0000380c150085a7 */ /* 0x000e64000800007f */
[----:B-1----:R-:W-:Y:S05]  /*8370*/  @!P0 BRA `(.L_x_172) ;  /* 0xfffffffc00f08947 */ /* 0x002fea000383ffff */
[----:B------:R-:W-:Y:S05]  /*8380*/  BRA `(.L_x_194) ;  /* 0xffffffec00c87947 */ /* 0x000fea000383ffff */
.L_x_180:
[----:B------:R-:W-:Y:S01]  /*8390*/  BSSY B0, `(.L_x_195) ;  /* 0x0000006000007945 */ /* 0x000fe20003800000 */
[----:B------:R-:W-:-:S07]  /*83a0*/  IMAD.MOV.U32 R15, RZ, RZ, -0x1 ;  /* 0xffffffffff0f7424 */ /* 0x000fce00078e00ff */
[----:B------:R-:W-:Y:S05]  /*83b0*/  WARPSYNC.COLLECTIVE R15, `(.L_x_196) ;  /* 0x000000000f0c7348 */ /* 0x000fea0003c00000 */
[----:B------:R-:W-:Y:S02]  /*83c0*/  ELECT P6, UR62, PT ;  /* 0x00000000003e782f */ /* 0x000fe400038c0000 */
[----:B------:R-:W-:Y:S01]  /*83d0*/  MOV R14, UR62 ;  /* 0x0000003e000e7c02 */ /* 0x000fe20008000f00 */
[----:B------:R-:W-:Y:S10]  /*83e0*/  ENDCOLLECTIVE ;  /* 0x000000000000791b */ /* 0x000ff40003800000 */
.L_x_196:
[----:B------:R-:W-:Y:S05]  /*83f0*/  BSYNC B0 ;  /* 0x0000000000007941 */ /* 0x000fea0003800000 */
.L_x_195:
[----:B------:R-:W-:Y:S05]  /*8400*/  BRA `(.L_x_197) ;  /* 0xfffffff800647947 */ /* 0x000fea000383ffff */
.L_x_184:
[----:B0-----:R0:W1:Y:S02]  /*8410*/  SYNCS.PHASECHK.TRANS64.TRYWAIT P0, [R7+URZ], R4 ;  /* 0x00000004070075a7 */ /* 0x001064000800017f */
[----:B-1----:R-:W-:Y:S05]  /*8420*/  @!P0 NANOSLEEP.SYNCS 0x989680 ;  /* 0x009896800000895d */ /* 0x002fea0003900000 */
[----:B------:R-:W1:Y:S02]  /*8430*/  @!P0 SYNCS.PHASECHK.TRANS64 P0, [R7+URZ], R4 ;  /* 0x00000004070085a7 */ /* 0x000e64000800007f */
[----:B-1----:R-:W-:Y:S05]  /*8440*/  @!P0 BRA `(.L_x_184) ;  /* 0xfffffffc00f08947 */ /* 0x002fea000383ffff */
[----:B------:R-:W-:Y:S05]  /*8450*/  BRA `(.L_x_198) ;  /* 0xfffffff800a47947 */ /* 0x000fea000383ffff */
.L_x_185:
[----:B0-----:R0:W1:Y:S02]  /*8460*/  SYNCS.PHASECHK.TRANS64.TRYWAIT P0, [R8+URZ], R5 ;  /* 0x00000005080075a7 */ /* 0x001064000800017f */
[----:B-1----:R-:W-:Y:S05]  /*8470*/  @!P0 NANOSLEEP.SYNCS 0x989680 ;  /* 0x009896800000895d */ /* 0x002fea0003900000 */
[----:B------:R-:W1:Y:S02]  /*8480*/  @!P0 SYNCS.PHASECHK.TRANS64 P0, [R8+URZ], R5 ;  /* 0x00000005080085a7 */ /* 0x000e64000800007f */
[----:B-1----:R-:W-:Y:S05]  /*8490*/  @!P0 BRA `(.L_x_185) ;  /* 0xfffffffc00f08947 */ /* 0x002fea000383ffff */
[----:B------:R-:W-:Y:S05]  /*84a0*/  BRA `(.L_x_199) ;  /* 0xfffffff800b47947 */ /* 0x000fea000383ffff */
.L_x_186:
[----:B0-----:R0:W1:Y:S02]  /*84b0*/  SYNCS.PHASECHK.TRANS64.TRYWAIT P0, [R9+URZ], R4 ;  /* 0x00000004090075a7 */ /* 0x001064000800017f */
[----:B-1----:R-:W-:Y:S05]  /*84c0*/  @!P0 NANOSLEEP.SYNCS 0x989680 ;  /* 0x009896800000895d */ /* 0x002fea0003900000 */
[----:B------:R-:W1:Y:S02]  /*84d0*/  @!P0 SYNCS.PHASECHK.TRANS64 P0, [R9+URZ], R4 ;  /* 0x00000004090085a7 */ /* 0x000e64000800007f */
[----:B-1----:R-:W-:Y:S05]  /*84e0*/  @!P0 BRA `(.L_x_186) ;  /* 0xfffffffc00f08947 */ /* 0x002fea000383ffff */
[----:B------:R-:W-:Y:S05]  /*84f0*/  BRA `(.L_x_200) ;  /* 0xfffffff800c47947 */ /* 0x000fea000383ffff */
.L_x_187:
[----:B0-----:R0:W1:Y:S02]  /*8500*/  SYNCS.PHASECHK.TRANS64.TRYWAIT P0, [R8+URZ], R5 ;  /* 0x00000005080075a7 */ /* 0x001064000800017f */
[----:B-1----:R-:W-:Y:S05]  /*8510*/  @!P0 NANOSLEEP.SYNCS 0x989680 ;  /* 0x009896800000895d */ /* 0x002fea0003900000 */
[----:B------:R-:W1:Y:S02]  /*8520*/  @!P0 SYNCS.PHASECHK.TRANS64 P0, [R8+URZ], R5 ;  /* 0x00000005080085a7 */ /* 0x000e64000800007f */
[----:B-1----:R-:W-:Y:S05]  /*8530*/  @!P0 BRA `(.L_x_187) ;  /* 0xfffffffc00f08947 */ /* 0x002fea000383ffff */
[----:B------:R-:W-:Y:S05]  /*8540*/  BRA `(.L_x_201) ;  /* 0xfffffff800d47947 */ /* 0x000fea000383ffff */
.L_x_188:
[----:B0-----:R0:W1:Y:S02]  /*8550*/  SYNCS.PHASECHK.TRANS64.TRYWAIT P0, [R9+URZ], R4 ;  /* 0x00000004090075a7 */ /* 0x001064000800017f */
[----:B-1----:R-:W-:Y:S05]  /*8560*/  @!P0 NANOSLEEP.SYNCS 0x989680 ;  /* 0x009896800000895d */ /* 0x002fea0003900000 */
[----:B------:R-:W1:Y:S02]  /*8570*/  @!P0 SYNCS.PHASECHK.TRANS64 P0, [R9+URZ], R4 ;  /* 0x00000004090085a7 */ /* 0x000e64000800007f */
[----:B-1----:R-:W-:Y:S05]  /*8580*/  @!P0 BRA `(.L_x_188) ;  /* 0xfffffffc00f08947 */ /* 0x002fea000383ffff */
[----:B------:R-:W-:Y:S05]  /*8590*/  BRA `(.L_x_202) ;  /* 0xfffffff800e47947 */ /* 0x000fea000383ffff */
.L_x_189:
[----:B0-----:R0:W1:Y:S02]  /*85a0*/  SYNCS.PHASECHK.TRANS64.TRYWAIT P0, [R6+URZ], R5 ;  /* 0x00000005060075a7 */ /* 0x001064000800017f */
[----:B-1----:R-:W-:Y:S05]  /*85b0*/  @!P0 NANOSLEEP.SYNCS 0x989680 ;  /* 0x009896800000895d */ /* 0x002fea0003900000 */
[----:B------:R-:W1:Y:S02]  /*85c0*/  @!P0 SYNCS.PHASECHK.TRANS64 P0, [R6+URZ], R5 ;  /* 0x00000005060085a7 */ /* 0x000e64000800007f */
[----:B-1----:R-:W-:Y:S05]  /*85d0*/  @!P0 BRA `(.L_x_189) ;  /* 0xfffffffc00f08947 */ /* 0x002fea000383ffff */
[----:B------:R-:W-:Y:S05]  /*85e0*/  BRA `(.L_x_203) ;  /* 0xfffffff800ec7947 */ /* 0x000fea000383ffff */
.L_x_204:
[----:B------:R-:W-:-:S00]  /*85f0*/  BRA `(.L_x_204) ;  /* 0xfffffffc00fc7947 */ /* 0x000fc0000383ffff */
[----:B------:R-:W-:-:S00]  /*8600*/  NOP ;  /* 0x0000000000007918 */ /* 0x000fc00000000000 */
[----:B------:R-:W-:-:S00]  /*8610*/  NOP ;  /* 0x0000000000007918 */ /* 0x000fc00000000000 */
[----:B------:R-:W-:-:S00]  /*8620*/  NOP ;  /* 0x0000000000007918 */ /* 0x000fc00000000000 */
[----:B------:R-:W-:-:S00]  /*8630*/  NOP ;  /* 0x0000000000007918 */ /* 0x000fc00000000000 */
[----:B------:R-:W-:-:S00]  /*8640*/  NOP ;  /* 0x0000000000007918 */ /* 0x000fc00000000000 */
[----:B------:R-:W-:-:S00]  /*8650*/  NOP ;  /* 0x0000000000007918 */ /* 0x000fc00000000000 */
[----:B------:R-:W-:-:S00]  /*8660*/  NOP ;  /* 0x0000000000007918 */ /* 0x000fc00000000000 */
[----:B------:R-:W-:-:S00]  /*8670*/  NOP ;  /* 0x0000000000007918 */ /* 0x000fc00000000000 */
.L_x_205:


//--------------------- .nv.global.init           --------------------------
	.section	.nv.global.init,"aw",@progbits
.nv.global.init:
	.type		$str$22,@object
	.size		$str$22,($str$23 - $str$22)
$str$22:
        /*0000*/ 	.byte	0x6b, 0x5f, 0x74, 0x69, 0x6c, 0x65, 0x5f, 0x63, 0x6f, 0x75, 0x6e, 0x74, 0x20, 0x3e, 0x3d, 0x20
        /*0010*/ 	.byte	0x31, 0x00
	.type		$str$23,@object
	.size		$str$23,(__unnamed_1 - $str$23)
$str$23:
        /*0012*/ 	.byte	0x2f, 0x74, 0x6d, 0x70, 0x2f, 0x63, 0x75, 0x74, 0x6c, 0x61, 0x73, 0x73, 0x5f, 0x73, 0x77, 0x65
        /*0022*/ 	.byte	0x65, 0x70, 0x5f, 0x73, 0x72, 0x63, 0x2f, 0x69, 0x6e, 0x63, 0x6c, 0x75, 0x64, 0x65, 0x2f, 0x63
        /*0032*/ 	.byte	0x75, 0x74, 0x6c, 0x61, 0x73, 0x73, 0x2f, 0x67, 0x65, 0x6d, 0x6d, 0x2f, 0x63, 0x6f, 0x6c, 0x6c
        /*0042*/ 	.byte	0x65, 0x63, 0x74, 0x69, 0x76, 0x65, 0x2f, 0x73, 0x6d, 0x39, 0x30, 0x5f, 0x6d, 0x6d, 0x61, 0x5f
        /*0052*/ 	.byte	0x74, 0x6d, 0x61, 0x5f, 0x67, 0x6d, 0x6d, 0x61, 0x5f, 0x73, 0x73, 0x5f, 0x77, 0x61, 0x72, 0x70
        /*0062*/ 	.byte	0x73, 0x70, 0x65, 0x63, 0x69, 0x61, 0x6c, 0x69, 0x7a, 0x65, 0x64, 0x2e, 0x68, 0x70, 0x70, 0x00
	.type		__unnamed_1,@object
	.size		__unnamed_1,(.L_0 - __unnamed_1)
__unnamed_1:
        /*0072*/ 	.byte	0x76, 0x6f, 0x69, 0x64, 0x20, 0x63, 0x75, 0x74, 0x6c, 0x61, 0x73, 0x73, 0x3a, 0x3a, 0x67, 0x65
        /* <DEDUP_REMOVED lines=181> */
        /*0bd2*/ 	.byte	0x00
.L_0:


//--------------------- .nv.shared._ZN7cutlass13device_kernelINS_4gemm6kernel13GemmUniversalIN4cute5tupleIJiiiiEEENS1_10collective13CollectiveMmaINS1_34MainloopSm90TmaGmmaWarpSpecializedILi7ENS5_IJNS4_1CILi2EEENSA_ILi4EEENSA_ILi1EEEEEENS1_35KernelTmaWarpSpecializedCooperativeEEENS5_IJNSA_ILi128EEESH_NSA_ILi64EEEEEENS_6half_tENS5_IJSD_llEEESK_SL_NS4_8TiledMMAINS4_8MMA_AtomIJNS4_4SM904GMMA26MMA_64x128x16_F32F16F16_SSILNSP_5MajorE1ELSR_1ELNSP_7ScaleInE1ELSS_1EEEEEENS4_6LayoutINS5_IJSB_SD_SD_EEENS5_IJSD_NSA_ILi0EEESX_EEEEENS5_IJNS4_10UnderscoreES10_S10_EEEEENS4_23SM90_TMA_LOAD_MULTICASTENS4_14ComposedLayoutINS4_7SwizzleILi3ELi4ELi3EEENS4_18smem_ptr_flag_bitsILi16EEENSV_INS5_IJSI_NSA_ILi8EEEEEENS5_IJSD_SI_EEEEEEEvNS4_8identityES13_S1D_vS1E_EENS_8epilogue10collective6detail29Sm90TmaWarpSpecializedAdapterINS1H_15DefaultEpilogueISK_NS5_IJlSD_lEEES1L_NS1G_6thread17LinearCombinationISK_Li1EffLNS1M_9ScaleType4KindE0ELNS_15FloatRoundStyleE2ESK_EENS1_15EpilogueDefaultEEEEEvvEEEEvNT_6ParamsE --------------------------
	.section	.nv.shared._ZN7cutlass13device_kernelINS_4gemm6kernel13GemmUniversalIN4cute5tupleIJiiiiEEENS1_10collective13CollectiveMmaINS1_34MainloopSm90TmaGmmaWarpSpecializedILi7ENS5_IJNS4_1CILi2EEENSA_ILi4EEENSA_ILi1EEEEEENS1_35KernelTmaWarpSpecializedCooperativeEEENS5_IJNSA_ILi128EEESH_NSA_ILi64EEEEEENS_6half_tENS5_IJSD_llEEESK_SL_NS4_8TiledMMAINS4_8MMA_AtomIJNS4_4SM904GMMA26MMA_64x128x16_F32F16F16_SSILNSP_5MajorE1ELSR_1ELNSP_7ScaleInE1ELSS_1EEEEEENS4_6LayoutINS5_IJSB_SD_SD_EEENS5_IJSD_NSA_ILi0EEESX_EEEEENS5_IJNS4_10UnderscoreES10_S10_EEEEENS4_23SM90_TMA_LOAD_MULTICASTENS4_14ComposedLayoutINS4_7SwizzleILi3ELi4ELi3EEENS4_18smem_ptr_flag_bitsILi16EEENSV_INS5_IJSI_NSA_ILi8EEEEEENS5_IJSD_SI_EEEEEEEvNS4_8identityES13_S1D_vS1E_EENS_8epilogue10collective6detail29Sm90TmaWarpSpecializedAdapterINS1H_15DefaultEpilogueISK_NS5_IJlSD_lEEES1L_NS1G_6thread17LinearCombinationISK_Li1EffLNS1M_9ScaleType4KindE0ELNS_15FloatRoundStyleE2ESK_EENS1_15EpilogueDefaultEEEEEvvEEEEvNT_6ParamsE,"aw",@nobits
	.sectionflags	@""
	.align	16
	.zero		1024


//--------------------- .nv.shared.reserved.0     --------------------------
	.section	.nv.shared.reserved.0,"aw",@nobits
	.weak		__nv_reservedSMEM_offset_0_alias
	.size		__nv_reservedSMEM_offset_0_alias, 0, 0
	.other		__nv_reservedSMEM_offset_0_alias,@"STO_CUDA_RESERVED_SHARED STV_DEFAULT"
__nv_reservedSMEM_offset_0_alias:
	.zero		0


//--------------------- .nv.global                --------------------------
	.section	.nv.global,"aw",@nobits
.nv.global:
	.type		_ZN40_INTERNAL_34ef2cea_4_k_cu_6050c25e_250754cute1_E,@object
	.size		_ZN40_INTERNAL_34ef2cea_4_k_cu_6050c25e_250754cute1_E,(_ZN40_INTERNAL_34ef2cea_4_k_cu_6050c25e_250754cuda3std3__45__cpo6cbeginE - _ZN40_INTERNAL_34ef2cea_4_k_cu_6050c25e_250754cute1_E)
_ZN40_INTERNAL_34ef2cea_4_k_cu_6050c25e_250754cute1_E:
	.zero		1
	.type		_ZN40_INTERNAL_34ef2cea_4_k_cu_6050c25e_250754cuda3std3__45__cpo6cbeginE,@object
	.size		_ZN40_INTERNAL_34ef2cea_4_k_cu_6050c25e_250754cuda3std3__45__cpo6cbeginE,(_ZN40_INTERNAL_34ef2cea_4_k_cu_6050c25e_250754cuda3std3__48in_placeE - _ZN40_INTERNAL_34ef2cea_4_k_cu_6050c25e_250754cuda3std3__45__cpo6cbeginE)
_ZN40_INTERNAL_34ef2cea_4_k_cu_6050c25e_250754cuda3std3__45__cpo6cbeginE:
	.zero		1
	.type		_ZN40_INTERNAL_34ef2cea_4_k_cu_6050c25e_250754cuda3std3__48in_placeE,@object
	.size		_ZN40_INTERNAL_34ef2cea_4_k_cu_6050c25e_250754cuda3std3__48in_placeE,(_ZN40_INTERNAL_34ef2cea_4_k_cu_6050c25e_250754cuda3std6ranges3__45__cpo9iter_moveE - _ZN40_INTERNAL_34ef2cea_4_k_cu_6050c25e_250754cuda3std3__48in_placeE)
_ZN40_INTERNAL_34ef2cea_4_k_cu_6050c25e_250754cuda3std3__48in_placeE:
	.zero		1
	.type		_ZN40_INTERNAL_34ef2cea_4_k_cu_6050c25e_250754cuda3std6ranges3__45__cpo9iter_moveE,@object
	.size		_ZN40_INTERNAL_34ef2cea_4_k_cu_6050c25e_250754cuda3std6ranges3__45__cpo9iter_moveE,(_ZN40_INTERNAL_34ef2cea_4_k_cu_6050c25e_250754cuda3std3__45__cpo5beginE - _ZN40_INTERNAL_34ef2cea_4_k_cu_6050c25e_250754cuda3std6ranges3__45__cpo9iter_moveE)
_ZN40_INTERNAL_34ef2cea_4_k_cu_6050c25e_250754cuda3std6ranges3__45__cpo9iter_moveE:
	.zero		1
	.type		_ZN40_INTERNAL_34ef2cea_4_k_cu_6050c25e_250754cuda3std3__45__cpo5beginE,@object
	.size		_ZN40_INTERNAL_34ef2cea_4_k_cu_6050c25e_250754cuda3std3__45__cpo5beginE,(_ZN40_INTERNAL_34ef2cea_4_k_cu_6050c25e_250754cuda3std3__442_GLOBAL__N__34ef2cea_4_k_cu_6050c25e_250756ignoreE - _ZN40_INTERNAL_34ef2cea_4_k_cu_6050c25e_250754cuda3std3__45__cpo5beginE)
_ZN40_INTERNAL_34ef2cea_4_k_cu_6050c25e_250754cuda3std3__45__cpo5beginE:
	.zero		1
	.type		_ZN40_INTERNAL_34ef2cea_4_k_cu_6050c25e_250754cuda3std3__442_GLOBAL__N__34ef2cea_4_k_cu_6050c25e_250756ignoreE,@object
	.size		_ZN40_INTERNAL_34ef2cea_4_k_cu_6050c25e_250754cuda3std3__442_GLOBAL__N__34ef2cea_4_k_cu_6050c25e_250756ignoreE,(_ZN40_INTERNAL_34ef2cea_4_k_cu_6050c25e_250754cute7productE - _ZN40_INTERNAL_34ef2cea_4_k_cu_6050c25e_250754cuda3std3__442_GLOBAL__N__34ef2cea_4_k_cu_6050c25e_250756ignoreE)
_ZN40_INTERNAL_34ef2cea_4_k_cu_6050c25e_250754cuda3std3__442_GLOBAL__N__34ef2cea_4_k_cu_6050c25e_250756ignoreE:
	.zero		1
	.type		_ZN40_INTERNAL_34ef2cea_4_k_cu_6050c25e_250754cute7productE,@object
	.size		_ZN40_INTERNAL_34ef2cea_4_k_cu_6050c25e_250754cute7productE,(_ZN40_INTERNAL_34ef2cea_4_k_cu_6050c25e_250754cuda3std3__45__cpo3endE - _ZN40_INTERNAL_34ef2cea_4_k_cu_6050c25e_250754cute7productE)
_ZN40_INTERNAL_34ef2cea_4_k_cu_6050c25e_250754cute7productE:
	.zero		1
	.type		_ZN40_INTERNAL_34ef2cea_4_k_cu_6050c25e_250754cuda3std3__45__cpo3endE,@object
	.size		_ZN40_INTERNAL_34ef2cea_4_k_cu_6050c25e_250754cuda3std3__45__cpo3endE,(_ZN40_INTERNAL_34ef2cea_4_k_cu_6050c25e_250754cuda3std3__419piecewise_constructE - _ZN40_INTERNAL_34ef2cea_4_k_cu_6050c25e_250754cuda3std3__45__cpo3endE)
_ZN40_INTERNAL_34ef2cea_4_k_cu_6050c25e_250754cuda3std3__45__cpo3endE:
	.zero		1
	.type		_ZN40_INTERNAL_34ef2cea_4_k_cu_6050c25e_250754cuda3std3__419piecewise_constructE,@object
	.size		_ZN40_INTERNAL_34ef2cea_4_k_cu_6050c25e_250754cuda3std3__419piecewise_constructE,(_ZN40_INTERNAL_34ef2cea_4_k_cu_6050c25e_250754cuda3std3__45__cpo4cendE - _ZN40_INTERNAL_34ef2cea_4_k_cu_6050c25e_250754cuda3std3__419piecewise_constructE)
_ZN40_INTERNAL_34ef2cea_4_k_cu_6050c25e_250754cuda3std3__419piecewise_constructE:
	.zero		1
	.type		_ZN40_INTERNAL_34ef2cea_4_k_cu_6050c25e_250754cuda3std3__45__cpo4cendE,@object
	.size		_ZN40_INTERNAL_34ef2cea_4_k_cu_6050c25e_250754cuda3std3__45__cpo4cendE,(_ZN40_INTERNAL_34ef2cea_4_k_cu_6050c25e_250754cuda3std6ranges3__45__cpo4swapE - _ZN40_INTERNAL_34ef2cea_4_k_cu_6050c25e_250754cuda3std3__45__cpo4cendE)
_ZN40_INTERNAL_34ef2cea_4_k_cu_6050c25e_250754cuda3std3__45__cpo4cendE:
	.zero		1
	.type		_ZN40_INTERNAL_34ef2cea_4_k_cu_6050c25e_250754cuda3std6ranges3__45__cpo4swapE,@object
	.size		_ZN40_INTERNAL_34ef2cea_4_k_cu_6050c25e_250754cuda3std6ranges3__45__cpo4swapE,(.L_8 - _ZN40_INTERNAL_34ef2cea_4_k_cu_6050c25e_250754cuda3std6ranges3__45__cpo4swapE)
_ZN40_INTERNAL_34ef2cea_4_k_cu_6050c25e_250754cuda3std6ranges3__45__cpo4swapE:
	.zero		1
.L_8:


//--------------------- .nv.constant0._ZN7cutlass13device_kernelINS_4gemm6kernel13GemmUniversalIN4cute5tupleIJiiiiEEENS1_10collective13CollectiveMmaINS1_34MainloopSm90TmaGmmaWarpSpecializedILi7ENS5_IJNS4_1CILi2EEENSA_ILi4EEENSA_ILi1EEEEEENS1_35KernelTmaWarpSpecializedCooperativeEEENS5_IJNSA_ILi128EEESH_NSA_ILi64EEEEEENS_6half_tENS5_IJSD_llEEESK_SL_NS4_8TiledMMAINS4_8MMA_AtomIJNS4_4SM904GMMA26MMA_64x128x16_F32F16F16_SSILNSP_5MajorE1ELSR_1ELNSP_7ScaleInE1ELSS_1EEEEEENS4_6LayoutINS5_IJSB_SD_SD_EEENS5_IJSD_NSA_ILi0EEESX_EEEEENS5_IJNS4_10UnderscoreES10_S10_EEEEENS4_23SM90_TMA_LOAD_MULTICASTENS4_14ComposedLayoutINS4_7SwizzleILi3ELi4ELi3EEENS4_18smem_ptr_flag_bitsILi16EEENSV_INS5_IJSI_NSA_ILi8EEEEEENS5_IJSD_SI_EEEEEEEvNS4_8identityES13_S1D_vS1E_EENS_8epilogue10collective6detail29Sm90TmaWarpSpecializedAdapterINS1H_15DefaultEpilogueISK_NS5_IJlSD_lEEES1L_NS1G_6thread17LinearCombinationISK_Li1EffLNS1M_9ScaleType4KindE0ELNS_15FloatRoundStyleE2ESK_EENS1_15EpilogueDefaultEEEEEvvEEEEvNT_6ParamsE --------------------------
	.section	.nv.constant0._ZN7cutlass13device_kernelINS_4gemm6kernel13GemmUniversalIN4cute5tupleIJiiiiEEENS1_10collective13CollectiveMmaINS1_34MainloopSm90TmaGmmaWarpSpecializedILi7ENS5_IJNS4_1CILi2EEENSA_ILi4EEENSA_ILi1EEEEEENS1_35KernelTmaWarpSpecializedCooperativeEEENS5_IJNSA_ILi128EEESH_NSA_ILi64EEEEEENS_6half_tENS5_IJSD_llEEESK_SL_NS4_8TiledMMAINS4_8MMA_AtomIJNS4_4SM904GMMA26MMA_64x128x16_F32F16F16_SSILNSP_5MajorE1ELSR_1ELNSP_7ScaleInE1ELSS_1EEEEEENS4_6LayoutINS5_IJSB_SD_SD_EEENS5_IJSD_NSA_ILi0EEESX_EEEEENS5_IJNS4_10UnderscoreES10_S10_EEEEENS4_23SM90_TMA_LOAD_MULTICASTENS4_14ComposedLayoutINS4_7SwizzleILi3ELi4ELi3EEENS4_18smem_ptr_flag_bitsILi16EEENSV_INS5_IJSI_NSA_ILi8EEEEEENS5_IJSD_SI_EEEEEEEvNS4_8identityES13_S1D_vS1E_EENS_8epilogue10collective6detail29Sm90TmaWarpSpecializedAdapterINS1H_15DefaultEpilogueISK_NS5_IJlSD_lEEES1L_NS1G_6thread17LinearCombinationISK_Li1EffLNS1M_9ScaleType4KindE0ELNS_15FloatRoundStyleE2ESK_EENS1_15EpilogueDefaultEEEEEvvEEEEvNT_6ParamsE,"a",@progbits
	.sectionflags	@""
	.align	4
.nv.constant0._ZN7cutlass13device_kernelINS_4gemm6kernel13GemmUniversalIN4cute5tupleIJiiiiEEENS1_10collective13CollectiveMmaINS1_34MainloopSm90TmaGmmaWarpSpecializedILi7ENS5_IJNS4_1CILi2EEENSA_ILi4EEENSA_ILi1EEEEEENS1_35KernelTmaWarpSpecializedCooperativeEEENS5_IJNSA_ILi128EEESH_NSA_ILi64EEEEEENS_6half_tENS5_IJSD_llEEESK_SL_NS4_8TiledMMAINS4_8MMA_AtomIJNS4_4SM904GMMA26MMA_64x128x16_F32F16F16_SSILNSP_5MajorE1ELSR_1ELNSP_7ScaleInE1ELSS_1EEEEEENS4_6LayoutINS5_IJSB_SD_SD_EEENS5_IJSD_NSA_ILi0EEESX_EEEEENS5_IJNS4_10UnderscoreES10_S10_EEEEENS4_23SM90_TMA_LOAD_MULTICASTENS4_14ComposedLayoutINS4_7SwizzleILi3ELi4ELi3EEENS4_18smem_ptr_flag_bitsILi16EEENSV_INS5_IJSI_NSA_ILi8EEEEEENS5_IJSD_SI_EEEEEEEvNS4_8identityES13_S1D_vS1E_EENS_8epilogue10collective6detail29Sm90TmaWarpSpecializedAdapterINS1H_15DefaultEpilogueISK_NS5_IJlSD_lEEES1L_NS1G_6thread17LinearCombinationISK_Li1EffLNS1M_9ScaleType4KindE0ELNS_15FloatRoundStyleE2ESK_EENS1_15EpilogueDefaultEEEEEvvEEEEvNT_6ParamsE:
	.zero		1664


//--------------------- SYMBOLS --------------------------

	.type		.nv.reservedSmem.offset0,@object
	.size		.nv.reservedSmem.offset0,0x4
	.type		__assertfail,@function
